def matmul_kernel(
    a_ptr,
    b_ptr,
    c_ptr,
    M,
    N,
    K,
    stride_am,
    stride_ak,
    stride_bk,
    stride_bn,
    stride_cm,
    stride_cn,
    BLOCK_M: tl.constexpr,
    BLOCK_N: tl.constexpr,
    BLOCK_K: tl.constexpr,
    GROUP_M: tl.constexpr,
):
    pid = tl.program_id(axis=0)
    num_pid_m = tl.cdiv(M, BLOCK_M)
    num_pid_n = tl.cdiv(N, BLOCK_N)
    num_pid_in_group = GROUP_M * num_pid_n
    group_id = pid // num_pid_in_group
    first_pid_m = group_id * GROUP_M
    group_size_m = min(num_pid_m - first_pid_m, GROUP_M)
    pid_m = first_pid_m + ((pid % num_pid_in_group) % group_size_m)
    pid_n = (pid % num_pid_in_group) // group_size_m

    offs_am = (pid_m * BLOCK_M + tl.arange(0, BLOCK_M)) % M
    offs_bn = (pid_n * BLOCK_N + tl.arange(0, BLOCK_N)) % N
    offs_k = tl.arange(0, BLOCK_K)
    a_ptrs = a_ptr + offs_am[:, None] * stride_am + offs_k[None, :] * stride_ak
    b_ptrs = b_ptr + offs_k[:, None] * stride_bk + offs_bn[None, :] * stride_bn

    acc = tl.zeros((BLOCK_M, BLOCK_N), dtype=tl.float32)
    for kk in range(0, tl.cdiv(K, BLOCK_K)):
        a = tl.load(a_ptrs, mask=offs_k[None, :] < K - kk * BLOCK_K, other=0.0)
        b = tl.load(b_ptrs, mask=offs_k[:, None] < K - kk * BLOCK_K, other=0.0)
        acc = tl.dot(a, b, acc)
        a_ptrs += BLOCK_K * stride_ak
        b_ptrs += BLOCK_K * stride_bk

    c = acc.to(c_ptr.dtype.element_ty)
    offs_cm = pid_m * BLOCK_M + tl.arange(0, BLOCK_M)
    offs_cn = pid_n * BLOCK_N + tl.arange(0, BLOCK_N)
    c_ptrs = c_ptr + offs_cm[:, None] * stride_cm + offs_cn[None, :] * stride_cn
    mask = (offs_cm[:, None] < M) & (offs_cn[None, :] < N)
    tl.store(c_ptrs, c, mask=mask)

# config = {"BLOCK_K": 64, "BLOCK_M": 64, "BLOCK_N": 64, "GROUP_M": 8, "arch": "sm_100", "dtype": "bf16", "num_ctas": 1, "num_stages": 3, "num_warps": 8}
# arch = sm_100


// ===== COMPILED SASS (sm_100a) =====

	.target	sm_100a

	.elftype	@"ET_EXEC"


//--------------------- .note.nv.tkinfo           --------------------------
	.section	.note.nv.tkinfo,"",@"SHT_NOTE"
	.sectionflags	@"SHF_NOTE_NV_TKINFO"
	.tkinfo
        /*0018*/ 	.word	0x00000081
        /*0030*/ 	.string	""
        /*0030*/ 	.string	"ptxas-blackwell"
        /*0030*/ 	.string	"Cuda compilation tools, release 12.9, V12.9.86"
        /*0030*/ 	.string	"Build cuda_12.9.r12.9/compiler.36037853_0"
        /*0030*/ 	.string	"-v  -suppress-debug-info  -lineinfo  -arch sm_100a "



//--------------------- .note.nv.cuver            --------------------------
	.section	.note.nv.cuver,"",@"SHT_NOTE"
	.sectionflags	@"SHF_NOTE_NV_CUVER"
        /*0018*/ 	.short	0x0001
        /*001a*/ 	.short	0x0064
        /*001c*/ 	.short	0x0001
        /*001e*/ 	.short	0x0000
        /*0020*/ 	.short	0x0001
        /*0022*/ 	.short	0x0000


//--------------------- .nv.info                  --------------------------
	.section	.nv.info,"",@"SHT_CUDA_INFO"
	.align	4


	//----- nvinfo : EIATTR_REGCOUNT
	.align		4
        /*0000*/ 	.byte	0x04, 0x2f
        /*0002*/ 	.short	(.L_4 - .L_3)
	.align		4
.L_3:
        /*0004*/ 	.word	index@(matmul_kernel)
        /*0008*/ 	.word	0x00000080


	//----- nvinfo : EIATTR_FRAME_SIZE
	.align		4
.L_4:
        /*000c*/ 	.byte	0x04, 0x11
        /*000e*/ 	.short	(.L_6 - .L_5)
	.align		4
.L_5:
        /*0010*/ 	.word	index@($__internal_2_$__cuda_sm10x_tcgen05_guardrail_trap_unallocated_columns_being_dealloced)
        /*0014*/ 	.word	0x00000000


	//----- nvinfo : EIATTR_FRAME_SIZE
	.align		4
.L_6:
        /*0018*/ 	.byte	0x04, 0x11
        /*001a*/ 	.short	(.L_8 - .L_7)
	.align		4
.L_7:
        /*001c*/ 	.word	index@($__internal_1_$__cuda_sm10x_tcgen05_guardrail_trap_phase_invalid_during_alloc)
        /*0020*/ 	.word	0x00000000


	//----- nvinfo : EIATTR_FRAME_SIZE
	.align		4
.L_8:
        /*0024*/ 	.byte	0x04, 0x11
        /*0026*/ 	.short	(.L_10 - .L_9)
	.align		4
.L_9:
        /*0028*/ 	.word	index@($__internal_0_$__cuda_sm10x_tcgen05_guardrail_trap_col_being_dealloced_not_returned_by_alloc)
        /*002c*/ 	.word	0x00000000


	//----- nvinfo : EIATTR_FRAME_SIZE
	.align		4
.L_10:
        /*0030*/ 	.byte	0x04, 0x11
        /*0032*/ 	.short	(.L_12 - .L_11)
	.align		4
.L_11:
        /*0034*/ 	.word	index@(matmul_kernel)
        /*0038*/ 	.word	0x00000000


	//----- nvinfo : EIATTR_MIN_STACK_SIZE
	.align		4
.L_12:
        /*003c*/ 	.byte	0x04, 0x12
        /*003e*/ 	.short	(.L_14 - .L_13)
	.align		4
.L_13:
        /*0040*/ 	.word	index@(matmul_kernel)
        /*0044*/ 	.word	0x00000000
.L_14:


//--------------------- .nv.info.matmul_kernel    --------------------------
	.section	.nv.info.matmul_kernel,"",@"SHT_CUDA_INFO"
	.sectionflags	@""
	.align	4


	//----- nvinfo : EIATTR_CUDA_API_VERSION
	.align		4
        /*0000*/ 	.byte	0x04, 0x37
        /*0002*/ 	.short	(.L_16 - .L_15)
.L_15:
        /*0004*/ 	.word	0x00000081


	//----- nvinfo : EIATTR_KPARAM_INFO
	.align		4
.L_16:
        /*0008*/ 	.byte	0x04, 0x17
        /*000a*/ 	.short	(.L_18 - .L_17)
.L_17:
        /*000c*/ 	.word	0x00000000
        /*0010*/ 	.short	0x000d
        /*0012*/ 	.short	0x0048
        /*0014*/ 	.byte	0x00, 0xf4, 0x21, 0x00


	//----- nvinfo : EIATTR_KPARAM_INFO
	.align		4
.L_18:
        /*0018*/ 	.byte	0x04, 0x17
        /*001a*/ 	.short	(.L_20 - .L_19)
.L_19:
        /*001c*/ 	.word	0x00000000
        /*0020*/ 	.short	0x000c
        /*0022*/ 	.short	0x0040
        /*0024*/ 	.byte	0x00, 0xf4, 0x21, 0x00


	//----- nvinfo : EIATTR_KPARAM_INFO
	.align		4
.L_20:
        /*0028*/ 	.byte	0x04, 0x17
        /*002a*/ 	.short	(.L_22 - .L_21)
.L_21:
        /*002c*/ 	.word	0x00000000
        /*0030*/ 	.short	0x000b
        /*0032*/ 	.short	0x0038
        /*0034*/ 	.byte	0x00, 0xf0, 0x11, 0x00


	//----- nvinfo : EIATTR_KPARAM_INFO
	.align		4
.L_22:
        /*0038*/ 	.byte	0x04, 0x17
        /*003a*/ 	.short	(.L_24 - .L_23)
.L_23:
        /*003c*/ 	.word	0x00000000
        /*0040*/ 	.short	0x000a
        /*0042*/ 	.short	0x0034
        /*0044*/ 	.byte	0x00, 0xf0, 0x11, 0x00


	//----- nvinfo : EIATTR_KPARAM_INFO
	.align		4
.L_24:
        /*0048*/ 	.byte	0x04, 0x17
        /*004a*/ 	.short	(.L_26 - .L_25)
.L_25:
        /*004c*/ 	.word	0x00000000
        /*0050*/ 	.short	0x0009
        /*0052*/ 	.short	0x0030
        /*0054*/ 	.byte	0x00, 0xf0, 0x11, 0x00


	//----- nvinfo : EIATTR_KPARAM_INFO
	.align		4
.L_26:
        /*0058*/ 	.byte	0x04, 0x17
        /*005a*/ 	.short	(.L_28 - .L_27)
.L_27:
        /*005c*/ 	.word	0x00000000
        /*0060*/ 	.short	0x0008
        /*0062*/ 	.short	0x002c
        /*0064*/ 	.byte	0x00, 0xf0, 0x11, 0x00


	//----- nvinfo : EIATTR_KPARAM_INFO
	.align		4
.L_28:
        /*0068*/ 	.byte	0x04, 0x17
        /*006a*/ 	.short	(.L_30 - .L_29)
.L_29:
        /*006c*/ 	.word	0x00000000
        /*0070*/ 	.short	0x0007
        /*0072*/ 	.short	0x0028
        /*0074*/ 	.byte	0x00, 0xf0, 0x11, 0x00


	//----- nvinfo : EIATTR_KPARAM_INFO
	.align		4
.L_30:
        /*0078*/ 	.byte	0x04, 0x17
        /*007a*/ 	.short	(.L_32 - .L_31)
.L_31:
        /*007c*/ 	.word	0x00000000
        /*0080*/ 	.short	0x0006
        /*0082*/ 	.short	0x0024
        /*0084*/ 	.byte	0x00, 0xf0, 0x11, 0x00


	//----- nvinfo : EIATTR_KPARAM_INFO
	.align		4
.L_32:
        /*0088*/ 	.byte	0x04, 0x17
        /*008a*/ 	.short	(.L_34 - .L_33)
.L_33:
        /*008c*/ 	.word	0x00000000
        /*0090*/ 	.short	0x0005
        /*0092*/ 	.short	0x0020
        /*0094*/ 	.byte	0x00, 0xf0, 0x11, 0x00


	//----- nvinfo : EIATTR_KPARAM_INFO
	.align		4
.L_34:
        /*0098*/ 	.byte	0x04, 0x17
        /*009a*/ 	.short	(.L_36 - .L_35)
.L_35:
        /*009c*/ 	.word	0x00000000
        /*00a0*/ 	.short	0x0004
        /*00a2*/ 	.short	0x001c
        /*00a4*/ 	.byte	0x00, 0xf0, 0x11, 0x00


	//----- nvinfo : EIATTR_KPARAM_INFO
	.align		4
.L_36:
        /*00a8*/ 	.byte	0x04, 0x17
        /*00aa*/ 	.short	(.L_38 - .L_37)
.L_37:
        /*00ac*/ 	.word	0x00000000
        /*00b0*/ 	.short	0x0003
        /*00b2*/ 	.short	0x0018
        /*00b4*/ 	.byte	0x00, 0xf0, 0x11, 0x00


	//----- nvinfo : EIATTR_KPARAM_INFO
	.align		4
.L_38:
        /*00b8*/ 	.byte	0x04, 0x17
        /*00ba*/ 	.short	(.L_40 - .L_39)
.L_39:
        /*00bc*/ 	.word	0x00000000
        /*00c0*/ 	.short	0x0002
        /*00c2*/ 	.short	0x0010
        /*00c4*/ 	.byte	0x00, 0xf4, 0x21, 0x00


	//----- nvinfo : EIATTR_KPARAM_INFO
	.align		4
.L_40:
        /*00c8*/ 	.byte	0x04, 0x17
        /*00ca*/ 	.short	(.L_42 - .L_41)
.L_41:
        /*00cc*/ 	.word	0x00000000
        /*00d0*/ 	.short	0x0001
        /*00d2*/ 	.short	0x0008
        /*00d4*/ 	.byte	0x00, 0xf4, 0x21, 0x00


	//----- nvinfo : EIATTR_KPARAM_INFO
	.align		4
.L_42:
        /*00d8*/ 	.byte	0x04, 0x17
        /*00da*/ 	.short	(.L_44 - .L_43)
.L_43:
        /*00dc*/ 	.word	0x00000000
        /*00e0*/ 	.short	0x0000
        /*00e2*/ 	.short	0x0000
        /*00e4*/ 	.byte	0x00, 0xf4, 0x21, 0x00


	//----- nvinfo : EIATTR_AT_ENTRY_FRAGMENTS
	.align		4
.L_44:
        /*00e8*/ 	.byte	0x04, 0x4f
        /*00ea*/ 	.short	(.L_46 - .L_45)


	//   ....[0]....
.L_45:
        /*00ec*/ 	.word	0x00000004


	//----- nvinfo : EIATTR_RESERVED_SMEM_USED
	.align		4
.L_46:
        /*00f0*/ 	.byte	0x01, 0x41
	.zero		2


	//----- nvinfo : EIATTR_SPARSE_MMA_MASK
	.align		4
        /*00f4*/ 	.byte	0x03, 0x50
        /*00f6*/ 	.short	0x0000


	//----- nvinfo : EIATTR_TCGEN05_1CTA_USED
	.align		4
        /*00f8*/ 	.byte	0x01, 0x51
	.zero		2


	//----- nvinfo : EIATTR_MAXREG_COUNT
	.align		4
        /*00fc*/ 	.byte	0x03, 0x1b
        /*00fe*/ 	.short	0x00ff


	//----- nvinfo : EIATTR_NUM_BARRIERS
	.align		4
        /*0100*/ 	.byte	0x02, 0x4c
        /*0102*/ 	.byte	0x01
	.zero		1


	//----- nvinfo : EIATTR_INT_WARP_WIDE_INSTR_OFFSETS
	.align		4
        /*0104*/ 	.byte	0x04, 0x31
        /*0106*/ 	.short	(.L_48 - .L_47)


	//   ....[0]....
.L_47:
        /*0108*/ 	.word	0x00001a40


	//   ....[1]....
        /*010c*/ 	.word	0x00001a50


	//   ....[2]....
        /*0110*/ 	.word	0x00002840


	//   ....[3]....
        /*0114*/ 	.word	0x00004930


	//   ....[4]....
        /*0118*/ 	.word	0x00004980


	//----- nvinfo : EIATTR_COOP_GROUP_MASK_REGIDS
	.align		4
.L_48:
        /*011c*/ 	.byte	0x04, 0x29
        /*011e*/ 	.short	(.L_50 - .L_49)


	//   ....[0]....
.L_49:
        /*0120*/ 	.word	0xffffffff


	//   ....[1]....
        /*0124*/ 	.word	0xffffffff


	//   ....[2]....
        /*0128*/ 	.word	0xffffffff


	//   ....[3]....
        /*012c*/ 	.word	0xffffffff


	//----- nvinfo : EIATTR_COOP_GROUP_INSTR_OFFSETS
	.align		4
.L_50:
        /*0130*/ 	.byte	0x04, 0x28
        /*0132*/ 	.short	(.L_52 - .L_51)


	//   ....[0]....
.L_51:
        /*0134*/ 	.word	0x00000070


	//   ....[1]....
        /*0138*/ 	.word	0x00000330


	//   ....[2]....
        /*013c*/ 	.word	0x000047c0


	//   ....[3]....
        /*0140*/ 	.word	0x00004a30


	//----- nvinfo : EIATTR_VRC_CTA_INIT_COUNT
	.align		4
.L_52:
        /*0144*/ 	.byte	0x02, 0x4a
        /*0146*/ 	.byte	0x80
	.zero		1


	//----- nvinfo : EIATTR_MBARRIER_INSTR_OFFSETS
	.align		4
        /*0148*/ 	.byte	0x04, 0x39
        /*014a*/ 	.short	(.L_54 - .L_53)


	//   ....[0]....
.L_53:
        /*014c*/ 	.word	0x00001bb0
        /*0150*/ 	.word	0x000000ff
        /*0154*/ 	.word	0x00000000
        /*0158*/ 	.short	0x0100
        /*015a*/ 	.byte	0x0e
	.zero		1


	//   ....[1]....
        /*015c*/ 	.word	0x00002880
        /*0160*/ 	.word	0x000000ff
        /*0164*/ 	.word	0x00008008
        /*0168*/ 	.short	0x0100
        /*016a*/ 	.byte	0x0d
	.zero		1


	//   ....[2]....
        /*016c*/ 	.word	0x00003320
        /*0170*/ 	.word	0x000000ff
        /*0174*/ 	.word	0x00000000
        /*0178*/ 	.short	0x010a
        /*017a*/ 	.byte	0x0e
	.zero		1


	//   ....[3]....
        /*017c*/ 	.word	0x00003f10
        /*0180*/ 	.word	0x000000ff
        /*0184*/ 	.word	0x00000000
        /*0188*/ 	.short	0x010a
        /*018a*/ 	.byte	0x0e
	.zero		1


	//   ....[4]....
        /*018c*/ 	.word	0x00004060
        /*0190*/ 	.word	0x000000ff
        /*0194*/ 	.word	0x00008000
        /*0198*/ 	.short	0x0108
        /*019a*/ 	.byte	0x0d
	.zero		1


	//   ....[5]....
        /*019c*/ 	.word	0x00004100
        /*01a0*/ 	.word	0x000000ff
        /*01a4*/ 	.word	0x00008008
        /*01a8*/ 	.short	0x0108
        /*01aa*/ 	.byte	0x0d
	.zero		1


	//   ....[6]....
        /*01ac*/ 	.word	0x00004a50
        /*01b0*/ 	.word	0x000000ff
        /*01b4*/ 	.word	0x00000000
        /*01b8*/ 	.short	0x010a
        /*01ba*/ 	.byte	0x0e
	.zero		1


	//   ....[7]....
        /*01bc*/ 	.word	0x00004a80
        /*01c0*/ 	.word	0x000000ff
        /*01c4*/ 	.word	0x00000000
        /*01c8*/ 	.short	0x010a
        /*01ca*/ 	.byte	0x0e
	.zero		1


	//----- nvinfo : EIATTR_NUM_MBARRIERS
	.align		4
.L_54:
        /*01cc*/ 	.byte	0x03, 0x38
        /*01ce*/ 	.short	0x0002


	//----- nvinfo : EIATTR_EXIT_INSTR_OFFSETS
	.align		4
        /*01d0*/ 	.byte	0x04, 0x1c
        /*01d2*/ 	.short	(.L_56 - .L_55)


	//   ....[0]....
.L_55:
        /*01d4*/ 	.word	0x00004a40


	//----- nvinfo : EIATTR_REQNTID
	.align		4
.L_56:
        /*01d8*/ 	.byte	0x04, 0x10
        /*01da*/ 	.short	(.L_58 - .L_57)
.L_57:
        /*01dc*/ 	.word	0x00000100
        /*01e0*/ 	.word	0x00000001
        /*01e4*/ 	.word	0x00000001


	//----- nvinfo : EIATTR_CRS_STACK_SIZE
	.align		4
.L_58:
        /*01e8*/ 	.byte	0x04, 0x1e
        /*01ea*/ 	.short	(.L_60 - .L_59)
.L_59:
        /*01ec*/ 	.word	0x00000000


	//----- nvinfo : EIATTR_CBANK_PARAM_SIZE
	.align		4
.L_60:
        /*01f0*/ 	.byte	0x03, 0x19
        /*01f2*/ 	.short	0x0050


	//----- nvinfo : EIATTR_PARAM_CBANK
	.align		4
        /*01f4*/ 	.byte	0x04, 0x0a
        /*01f6*/ 	.short	(.L_62 - .L_61)
	.align		4
.L_61:
        /*01f8*/ 	.word	index@(.nv.constant0.matmul_kernel)
        /*01fc*/ 	.short	0x0380
        /*01fe*/ 	.short	0x0050


	//----- nvinfo : EIATTR_SW_WAR
	.align		4
.L_62:
        /*0200*/ 	.byte	0x04, 0x36
        /*0202*/ 	.short	(.L_64 - .L_63)
.L_63:
        /*0204*/ 	.word	0x00000008
.L_64:


//--------------------- .nv.compat                --------------------------
	.section	.nv.compat,"",@"SHT_CUDA_COMPAT_INFO"
	.align	4
        /*0000*/ 	.byte	0x02, 0x02, 0x02, 0x00, 0x02, 0x05, 0x05, 0x00, 0x02, 0x03, 0x00, 0x00, 0x02, 0x06, 0x01, 0x00


//--------------------- .nv.callgraph             --------------------------
	.section	.nv.callgraph,"",@"SHT_CUDA_CALLGRAPH"
	.align	4
	.sectionentsize	8
	.align		4
        /*0000*/ 	.word	0x00000000
	.align		4
        /*0004*/ 	.word	0xffffffff
	.align		4
        /*0008*/ 	.word	0x00000000
	.align		4
        /*000c*/ 	.word	0xfffffffe
	.align		4
        /*0010*/ 	.word	0x00000000
	.align		4
        /*0014*/ 	.word	0xfffffffd
	.align		4
        /*0018*/ 	.word	0x00000000
	.align		4
        /*001c*/ 	.word	0xfffffffc


//--------------------- .text.matmul_kernel       --------------------------
	.section	.text.matmul_kernel,"ax",@progbits
	.align	128
        .global         matmul_kernel
        .type           matmul_kernel,@function
        .size           matmul_kernel,(.L_x_20 - matmul_kernel)
        .other          matmul_kernel,@"STO_CUDA_ENTRY STV_DEFAULT"
matmul_kernel:
.text.matmul_kernel:
[----:B------:R-:W0:Y:S01]  /*0000*/  LDC R1, c[0x0][0x37c] ;  /* 0x0000df00ff017b82 */ /* 0x000e220000000800 */
[----:B------:R-:W1:Y:S01]  /*0010*/  S2R R63, SR_TID.X ;  /* 0x00000000003f7919 */ /* 0x000e620000002100 */
[----:B------:R-:W2:Y:S01]  /*0020*/  LDCU.64 UR24, c[0x0][0x358] ;  /* 0x00006b00ff1877ac */ /* 0x000ea20008000a00 */
[----:B-1----:R-:W-:-:S13]  /*0030*/  ISETP.GE.U32.AND P0, PT, R63, 0x20, PT ;  /* 0x000000203f00780c */ /* 0x002fda0003f06070 */
[----:B------:R-:W-:Y:S02]  /*0040*/  VOTEU.ANY UP0, P0 ;  /* 0x0000000000ff7886 */ /* 0x000fe40000000100 */
[----:B0-2---:R-:W-:Y:S05]  /*0050*/  BRA.U UP0, `(.L_x_0) ;  /* 0x0000000100b87547 */ /* 0x005fea000b800000 */
[----:B------:R-:W0:Y:S01]  /*0060*/  S2UR UR6, SR_CgaCtaId ;  /* 0x00000000000679c3 */ /* 0x000e220000008800 */
[----:B------:R-:W-:Y:S01]  /*0070*/  NOP ;  /* 0x0000000000007918 */ /* 0x000fe20000000000 */
[----:B------:R-:W-:Y:S02]  /*0080*/  UMOV UR4, 0x40 ;  /* 0x0000004000047882 */ /* 0x000fe40000000000 */
[----:B0-----:R-:W-:-:S09]  /*0090*/  ULEA UR4, UR6, UR4, 0x18 ;  /* 0x0000000406047291 */ /* 0x001fd2000f8ec0ff */
[----:B------:R-:W0:Y:S01]  /*00a0*/  LDS.U8 R0, [UR4] ;  /* 0x00000004ff007984 */ /* 0x000e220008000000 */
[----:B------:R-:W-:Y:S02]  /*00b0*/  UMOV UR4, 0x400 ;  /* 0x0000040000047882 */ /* 0x000fe40000000000 */
[----:B------:R-:W-:Y:S01]  /*00c0*/  ULEA UR4, UR6, UR4, 0x18 ;  /* 0x0000000406047291 */ /* 0x000fe2000f8ec0ff */
[----:B0-----:R-:W-:-:S13]  /*00d0*/  ISETP.NE.AND P0, PT, R0, RZ, PT ;  /* 0x000000ff0000720c */ /* 0x001fda0003f05270 */
[----:B------:R-:W-:Y:S05]  /*00e0*/  @P0 BRA `(.L_x_1) ;  /* 0x00000000007c0947 */ /* 0x000fea0003800000 */
[----:B------:R-:W-:-:S13]  /*00f0*/  ELECT P0, URZ, PT ;  /* 0x0000000000ff782f */ /* 0x000fda0003800000 */
[----:B------:R-:W-:Y:S05]  /*0100*/  @!P0 BRA `(.L_x_2) ;  /* 0x0000000000848947 */ /* 0x000fea0003800000 */
[----:B------:R-:W-:Y:S01]  /*0110*/  UMOV UR5, 0x2 ;  /* 0x0000000200057882 */ /* 0x000fe20000000000 */
[----:B------:R-:W-:Y:S02]  /*0120*/  IMAD.MOV.U32 R4, RZ, RZ, 0x1 ;  /* 0x00000001ff047424 */ /* 0x000fe400078e00ff */
[----:B------:R-:W-:Y:S02]  /*0130*/  IMAD.MOV.U32 R5, RZ, RZ, 0x3 ;  /* 0x00000003ff057424 */ /* 0x000fe400078e00ff */
[----:B------:R-:W-:Y:S04]  /*0140*/  DEPBAR.LE SB0, 0x36 ;  /* 0x00008d800000791a */ /* 0x000fe80000000000 */
[----:B------:R-:W0:Y:S02]  /*0150*/  UTCATOMSWS.FIND_AND_SET.ALIGN UP1, UR5, UR5 ;  /* 0x00000005000575e3 */ /* 0x000e240008020800 */
[----:B0-----:R-:W-:-:S04]  /*0160*/  PLOP3.LUT P0, PT, PT, PT, UP1, 0x80, 0x8 ;  /* 0x000000000008781c */ /* 0x001fc80003f0f018 */
[----:B------:R-:W-:-:S04]  /*0170*/  SEL R0, RZ, 0xffffffff, !P0 ;  /* 0xffffffffff007807 */ /* 0x000fc80004000000 */
[----:B------:R-:W-:Y:S01]  /*0180*/  ISETP.NE.AND P0, PT, R0, RZ, PT ;  /* 0x000000ff0000720c */ /* 0x000fe20003f05270 */
[----:B------:R-:W-:-:S12]  /*0190*/  IMAD.U32 R0, RZ, RZ, UR5 ;  /* 0x00000005ff007e24 */ /* 0x000fd8000f8e00ff */
[----:B------:R-:W-:Y:S05]  /*01a0*/  @P0 BRA `(.L_x_3) ;  /* 0x0000000000240947 */ /* 0x000fea0003800000 */
.L_x_4:
[----:B------:R-:W-:Y:S05]  /*01b0*/  NANOSLEEP 0x64 ;  /* 0x000000640000795d */ /* 0x000fea0003800000 */
[----:B------:R-:W-:-:S05]  /*01c0*/  UMOV UR5, 0x2 ;  /* 0x0000000200057882 */ /* 0x000fca0000000000 */
[----:B------:R-:W-:Y:S04]  /*01d0*/  DEPBAR.LE SB0, 0x36 ;  /* 0x00008d800000791a */ /* 0x000fe80000000000 */
[----:B------:R-:W0:Y:S02]  /*01e0*/  UTCATOMSWS.FIND_AND_SET.ALIGN UP1, UR5, UR5 ;  /* 0x00000005000575e3 */ /* 0x000e240008020800 */
[----:B0-----:R-:W-:-:S04]  /*01f0*/  PLOP3.LUT P0, PT, PT, PT, UP1, 0x80, 0x8 ;  /* 0x000000000008781c */ /* 0x001fc80003f0f018 */
[----:B------:R-:W-:-:S04]  /*0200*/  SEL R0, RZ, 0xffffffff, !P0 ;  /* 0xffffffffff007807 */ /* 0x000fc80004000000 */
[----:B------:R-:W-:Y:S01]  /*0210*/  ISETP.NE.AND P0, PT, R0, RZ, PT ;  /* 0x000000ff0000720c */ /* 0x000fe20003f05270 */
[----:B------:R-:W-:-:S12]  /*0220*/  IMAD.U32 R0, RZ, RZ, UR5 ;  /* 0x00000005ff007e24 */ /* 0x000fd8000f8e00ff */
[----:B------:R-:W-:Y:S05]  /*0230*/  @!P0 BRA `(.L_x_4) ;  /* 0xfffffffc00dc8947 */ /* 0x000fea000383ffff */
.L_x_3:
[C---:B------:R-:W-:Y:S01]  /*0240*/  VIADD R3, R0.reuse, 0x10 ;  /* 0x0000001000037836 */ /* 0x040fe20000000000 */
[----:B------:R-:W-:Y:S01]  /*0250*/  UMOV UR5, 0x50 ;  /* 0x0000005000057882 */ /* 0x000fe20000000000 */
[----:B------:R-:W-:Y:S01]  /*0260*/  SHF.L.U32 R2, R5, R0, RZ ;  /* 0x0000000005027219 */ /* 0x000fe200000006ff */
[----:B------:R-:W-:Y:S01]  /*0270*/  ULEA UR5, UR6, UR5, 0x18 ;  /* 0x0000000506057291 */ /* 0x000fe2000f8ec0ff */
[----:B------:R-:W-:Y:S01]  /*0280*/  IMAD.SHL.U32 R0, R0, 0x20, RZ ;  /* 0x0000002000007824 */ /* 0x000fe200078e00ff */
[----:B------:R-:W-:-:S04]  /*0290*/  SHF.L.U32 R3, R4, R3, RZ ;  /* 0x0000000304037219 */ /* 0x000fc800000006ff */
[----:B------:R-:W-:-:S05]  /*02a0*/  LOP3.LUT R2, R3, R2, RZ, 0xfc, !PT ;  /* 0x0000000203027212 */ /* 0x000fca00078efcff */
[----:B------:R0:W-:Y:S04]  /*02b0*/  ATOMS.OR RZ, [UR5], R2 ;  /* 0x00000002ffff798c */ /* 0x0001e8000b000005 */
[----:B------:R0:W-:Y:S01]  /*02c0*/  STS [UR4], R0 ;  /* 0x00000000ff007988 */ /* 0x0001e20008000804 */
[----:B------:R-:W-:Y:S05]  /*02d0*/  BRA `(.L_x_2) ;  /* 0x0000000000107947 */ /* 0x000fea0003800000 */
.L_x_1:
[----:B------:R-:W-:Y:S01]  /*02e0*/  IMAD.MOV.U32 R0, RZ, RZ, -0x1 ;  /* 0xffffffffff007424 */ /* 0x000fe200078e00ff */
[----:B------:R-:W-:-:S04]  /*02f0*/  MOV R2, 0x320 ;  /* 0x0000032000027802 */ /* 0x000fc80000000f00 */
[----:B------:R0:W-:Y:S03]  /*0300*/  STS [UR4], R0 ;  /* 0x00000000ff007988 */ /* 0x0001e60008000804 */
[----:B0-----:R-:W-:Y:S05]  /*0310*/  CALL.REL.NOINC `($__internal_1_$__cuda_sm10x_tcgen05_guardrail_trap_phase_invalid_during_alloc) ;  /* 0x0000004400f07944 */ /* 0x001fea0003c00000 */
.L_x_2:
[----:B------:R-:W-:Y:S05]  /*0320*/  WARPSYNC.ALL ;  /* 0x0000000000007948 */ /* 0x000fea0003800000 */
[----:B------:R-:W-:Y:S01]  /*0330*/  NOP ;  /* 0x0000000000007918 */ /* 0x000fe20000000000 */
.L_x_0:
[----:B------:R-:W1:Y:S01]  /*0340*/  LDC.64 R8, c[0x0][0x398] ;  /* 0x0000e600ff087b82 */ /* 0x000e620000000a00 */
[----:B------:R-:W2:Y:S01]  /*0350*/  S2R R7, SR_CTAID.X ;  /* 0x0000000000077919 */ /* 0x000ea20000002500 */
[----:B------:R-:W3:Y:S01]  /*0360*/  LDCU.128 UR8, c[0x0][0x3a0] ;  /* 0x00007400ff0877ac */ /* 0x000ee20008000c00 */
[----:B------:R-:W-:Y:S02]  /*0370*/  SHF.R.U32.HI R82, RZ, 0x6, R63 ;  /* 0x00000006ff527819 */ /* 0x000fe4000001163f */
[----:B------:R-:W-:Y:S01]  /*0380*/  PRMT R66, RZ, 0x7610, R66 ;  /* 0x00007610ff427816 */ /* 0x000fe20000000042 */
[----:B------:R-:W-:Y:S01]  /*0390*/  UMOV UR13, 0x400 ;  /* 0x00000400000d7882 */ /* 0x000fe20000000000 */
[----:B------:R-:W-:Y:S01]  /*03a0*/  SGXT.U32 R82, R82, 0x2 ;  /* 0x000000025252781a */ /* 0x000fe20000000000 */
[----:B------:R-:W4:Y:S01]  /*03b0*/  S2UR UR6, SR_CgaCtaId ;  /* 0x00000000000679c3 */ /* 0x000f220000008800 */
[----:B------:R-:W5:Y:S01]  /*03c0*/  LDCU.128 UR16, c[0x0][0x380] ;  /* 0x00007000ff1077ac */ /* 0x000f620008000c00 */
[----:B------:R-:W-:-:S02]  /*03d0*/  PRMT R68, RZ, 0x7610, R68 ;  /* 0x00007610ff447816 */ /* 0x000fc40000000044 */
[C---:B------:R-:W-:Y:S02]  /*03e0*/  LOP3.LUT R98, R82.reuse, 0x10, RZ, 0xfc, !PT ;  /* 0x0000001052627812 */ /* 0x040fe400078efcff */
[----:B------:R-:W-:Y:S01]  /*03f0*/  LOP3.LUT R100, R82, 0x18, RZ, 0xfc, !PT ;  /* 0x0000001852647812 */ /* 0x000fe200078efcff */
[----:B---3--:R-:W-:Y:S01]  /*0400*/  IMAD.U32 R13, RZ, RZ, UR10 ;  /* 0x0000000aff0d7e24 */ /* 0x008fe2000f8e00ff */
[----:B------:R-:W-:Y:S01]  /*0410*/  UIADD3 UR30, UPT, UPT, UR8, 0x3f, URZ ;  /* 0x0000003f081e7890 */ /* 0x000fe2000fffe0ff */
[----:B------:R-:W-:Y:S02]  /*0420*/  IMAD.U32 R15, RZ, RZ, UR10 ;  /* 0x0000000aff0f7e24 */ /* 0x000fe4000f8e00ff */
[----:B01----:R-:W-:Y:S01]  /*0430*/  VIADD R0, R9, 0x3f ;  /* 0x0000003f09007836 */ /* 0x003fe20000000000 */
[----:B------:R-:W-:Y:S01]  /*0440*/  UISETP.GT.AND UP1, UPT, UR30, 0x3f, UPT ;  /* 0x0000003f1e00788c */ /* 0x000fe2000bf24270 */
[----:B------:R-:W-:Y:S01]  /*0450*/  IMAD.U32 R14, RZ, RZ, UR10 ;  /* 0x0000000aff0e7e24 */ /* 0x000fe2000f8e00ff */
[----:B------:R-:W-:Y:S01]  /*0460*/  LOP3.LUT R34, RZ, R9, RZ, 0x33, !PT ;  /* 0x00000009ff227212 */ /* 0x000fe200078e33ff */
[----:B------:R-:W-:Y:S01]  /*0470*/  IMAD.U32 R114, RZ, RZ, UR10 ;  /* 0x0000000aff727e24 */ /* 0x000fe2000f8e00ff */
[----:B------:R-:W-:Y:S01]  /*0480*/  SHF.R.S32.HI R3, RZ, 0x1f, R0 ;  /* 0x0000001fff037819 */ /* 0x000fe20000011400 */
[----:B------:R-:W-:Y:S01]  /*0490*/  IMAD.U32 R115, RZ, RZ, UR10 ;  /* 0x0000000aff737e24 */ /* 0x000fe2000f8e00ff */
[----:B----4-:R-:W-:-:S02]  /*04a0*/  ULEA UR13, UR6, UR13, 0x18 ;  /* 0x0000000d060d7291 */ /* 0x010fc4000f8ec0ff */
[----:B------:R-:W-:Y:S01]  /*04b0*/  LEA.HI R3, R3, R0, RZ, 0x6 ;  /* 0x0000000003037211 */ /* 0x000fe200078f30ff */
[----:B------:R-:W-:Y:S01]  /*04c0*/  IMAD.U32 R47, RZ, RZ, UR10 ;  /* 0x0000000aff2f7e24 */ /* 0x000fe2000f8e00ff */
[----:B--2---:R-:W-:Y:S01]  /*04d0*/  IABS R10, R7 ;  /* 0x00000007000a7213 */ /* 0x004fe20000000000 */
[----:B------:R-:W-:Y:S01]  /*04e0*/  UIADD3 UR14, UPT, UPT, UR13, 0x8000, URZ ;  /* 0x000080000d0e7890 */ /* 0x000fe2000fffe0ff */
[----:B------:R-:W-:-:S05]  /*04f0*/  SHF.R.S32.HI R3, RZ, 0x6, R3 ;  /* 0x00000006ff037819 */ /* 0x000fca0000011403 */
[----:B------:R-:W-:-:S05]  /*0500*/  IMAD.SHL.U32 R4, R3, 0x8, RZ ;  /* 0x0000000803047824 */ /* 0x000fca00078e00ff */
[-C--:B------:R-:W-:Y:S02]  /*0510*/  IABS R5, R4.reuse ;  /* 0x0000000400057213 */ /* 0x080fe40000000000 */
[----:B------:R-:W-:Y:S02]  /*0520*/  IABS R12, R4 ;  /* 0x00000004000c7213 */ /* 0x000fe40000000000 */
[----:B------:R-:W0:Y:S08]  /*0530*/  I2F.RP R0, R5 ;  /* 0x0000000500007306 */ /* 0x000e300000209400 */
[----:B0-----:R-:W0:Y:S02]  /*0540*/  MUFU.RCP R0, R0 ;  /* 0x0000000000007308 */ /* 0x001e240000001000 */
[----:B0-----:R-:W-:-:S02]  /*0550*/  VIADD R2, R0, 0xffffffe ;  /* 0x0ffffffe00027836 */ /* 0x001fc40000000000 */
[----:B------:R-:W-:-:S04]  /*0560*/  IMAD.MOV R0, RZ, RZ, -R12 ;  /* 0x000000ffff007224 */ /* 0x000fc800078e0a0c */
[----:B------:R0:W1:Y:S01]  /*0570*/  F2I.FTZ.U32.TRUNC.NTZ R3, R2 ;  /* 0x0000000200037305 */ /* 0x000062000021f000 */
[----:B------:R-:W-:Y:S02]  /*0580*/  IMAD R12, R82, UR10, RZ ;  /* 0x0000000a520c7c24 */ /* 0x000fe4000f8e02ff */
[----:B0-----:R-:W-:Y:S02]  /*0590*/  IMAD.MOV.U32 R2, RZ, RZ, RZ ;  /* 0x000000ffff027224 */ /* 0x001fe400078e00ff */
[----:B-1----:R-:W-:-:S04]  /*05a0*/  IMAD.MOV R6, RZ, RZ, -R3 ;  /* 0x000000ffff067224 */ /* 0x002fc800078e0a03 */
[----:B------:R-:W-:Y:S02]  /*05b0*/  IMAD R11, R6, R5, RZ ;  /* 0x00000005060b7224 */ /* 0x000fe400078e02ff */
[----:B------:R-:W-:Y:S02]  /*05c0*/  IMAD.MOV.U32 R6, RZ, RZ, R10 ;  /* 0x000000ffff067224 */ /* 0x000fe400078e000a */
[----:B------:R-:W-:Y:S01]  /*05d0*/  IMAD.HI.U32 R3, R3, R11, R2 ;  /* 0x0000000b03037227 */ /* 0x000fe200078e0002 */
[----:B------:R-:W-:-:S05]  /*05e0*/  IABS R2, R9 ;  /* 0x0000000900027213 */ /* 0x000fca0000000000 */
[----:B------:R-:W-:-:S04]  /*05f0*/  IMAD.HI.U32 R3, R3, R6, RZ ;  /* 0x0000000603037227 */ /* 0x000fc800078e00ff */
[----:B------:R-:W-:Y:S01]  /*0600*/  IMAD R0, R3, R0, R6 ;  /* 0x0000000003007224 */ /* 0x000fe200078e0206 */
[----:B------:R-:W-:Y:S04]  /*0610*/  BAR.SYNC.DEFER_BLOCKING 0x0 ;  /* 0x0000000000007b1d */ /* 0x000fe80000010000 */
[----:B------:R-:W-:-:S13]  /*0620*/  ISETP.GT.U32.AND P1, PT, R5, R0, PT ;  /* 0x000000000500720c */ /* 0x000fda0003f24070 */
[----:B------:R-:W-:Y:S02]  /*0630*/  @!P1 IMAD.IADD R0, R0, 0x1, -R5 ;  /* 0x0000000100009824 */ /* 0x000fe400078e0a05 */
[----:B------:R-:W-:Y:S01]  /*0640*/  @!P1 VIADD R3, R3, 0x1 ;  /* 0x0000000103039836 */ /* 0x000fe20000000000 */
[----:B------:R-:W-:Y:S02]  /*0650*/  ISETP.NE.AND P1, PT, R4, RZ, PT ;  /* 0x000000ff0400720c */ /* 0x000fe40003f25270 */
[----:B------:R-:W-:Y:S02]  /*0660*/  ISETP.GE.U32.AND P0, PT, R0, R5, PT ;  /* 0x000000050000720c */ /* 0x000fe40003f06070 */
[----:B------:R-:W-:-:S04]  /*0670*/  LOP3.LUT R0, R7, R4, RZ, 0x3c, !PT ;  /* 0x0000000407007212 */ /* 0x000fc800078e3cff */
[----:B------:R-:W-:Y:S01]  /*0680*/  ISETP.GE.AND P2, PT, R0, RZ, PT ;  /* 0x000000ff0000720c */ /* 0x000fe20003f46270 */
[----:B------:R-:W-:-:S06]  /*0690*/  VIADD R0, R8, 0x3f ;  /* 0x0000003f08007836 */ /* 0x000fcc0000000000 */
[----:B------:R-:W-:-:S04]  /*06a0*/  @P0 VIADD R3, R3, 0x1 ;  /* 0x0000000103030836 */ /* 0x000fc80000000000 */
[----:B------:R-:W-:Y:S01]  /*06b0*/  IMAD.MOV.U32 R6, RZ, RZ, R3 ;  /* 0x000000ffff067224 */ /* 0x000fe200078e0003 */
[----:B------:R-:W-:-:S03]  /*06c0*/  SHF.R.S32.HI R3, RZ, 0x1f, R0 ;  /* 0x0000001fff037819 */ /* 0x000fc60000011400 */
[----:B------:R-:W-:Y:S01]  /*06d0*/  @!P2 IMAD.MOV R6, RZ, RZ, -R6 ;  /* 0x000000ffff06a224 */ /* 0x000fe200078e0a06 */
[----:B------:R-:W-:Y:S02]  /*06e0*/  @!P1 LOP3.LUT R6, RZ, R4, RZ, 0x33, !PT ;  /* 0x00000004ff069212 */ /* 0x000fe400078e33ff */
[----:B------:R-:W-:-:S03]  /*06f0*/  LEA.HI R3, R3, R0, RZ, 0x6 ;  /* 0x0000000003037211 */ /* 0x000fc600078f30ff */
[----:B------:R-:W-:Y:S02]  /*0700*/  IMAD.SHL.U32 R20, R6, 0x8, RZ ;  /* 0x0000000806147824 */ /* 0x000fe400078e00ff */
[----:B------:R-:W-:-:S03]  /*0710*/  IMAD.MOV R6, RZ, RZ, -R6 ;  /* 0x000000ffff067224 */ /* 0x000fc600078e0a06 */
[----:B------:R-:W-:Y:S01]  /*0720*/  LEA.HI.SX32 R3, R3, -R20, 0x1a ;  /* 0x8000001403037211 */ /* 0x000fe200078fd2ff */
[----:B------:R-:W-:Y:S02]  /*0730*/  IMAD R22, R4, R6, R7 ;  /* 0x0000000604167224 */ /* 0x000fe400078e0207 */
[----:B------:R-:W-:Y:S01]  /*0740*/  IMAD.MOV.U32 R4, RZ, RZ, RZ ;  /* 0x000000ffff047224 */ /* 0x000fe200078e00ff */
[----:B------:R-:W-:Y:S02]  /*0750*/  VIMNMX R19, PT, PT, R3, 0x8, PT ;  /* 0x0000000803137848 */ /* 0x000fe40003fe0100 */
[----:B------:R-:W0:Y:S02]  /*0760*/  I2F.RP R3, R2 ;  /* 0x0000000200037306 */ /* 0x000e240000209400 */
[-C--:B------:R-:W-:Y:S02]  /*0770*/  IABS R11, R19.reuse ;  /* 0x00000013000b7213 */ /* 0x080fe40000000000 */
[----:B------:R-:W-:-:S04]  /*0780*/  IABS R6, R19 ;  /* 0x0000001300067213 */ /* 0x000fc80000000000 */
[----:B------:R-:W1:Y:S01]  /*0790*/  I2F.RP R0, R11 ;  /* 0x0000000b00007306 */ /* 0x000e620000209400 */
[----:B------:R-:W-:-:S07]  /*07a0*/  IMAD.MOV R6, RZ, RZ, -R6 ;  /* 0x000000ffff067224 */ /* 0x000fce00078e0a06 */
[----:B0-----:R-:W-:Y:S08]  /*07b0*/  MUFU.RCP R3, R3 ;  /* 0x0000000300037308 */ /* 0x001ff00000001000 */
[----:B-1----:R-:W0:Y:S02]  /*07c0*/  MUFU.RCP R0, R0 ;  /* 0x0000000000007308 */ /* 0x002e240000001000 */
[----:B0-----:R-:W-:Y:S01]  /*07d0*/  VIADD R5, R0, 0xffffffe ;  /* 0x0ffffffe00057836 */ /* 0x001fe20000000000 */
[----:B------:R-:W-:-:S05]  /*07e0*/  IABS R0, R22 ;  /* 0x0000001600007213 */ /* 0x000fca0000000000 */
[----:B------:R-:W0:Y:S02]  /*07f0*/  F2I.FTZ.U32.TRUNC.NTZ R5, R5 ;  /* 0x0000000500057305 */ /* 0x000e24000021f000 */
[----:B0-----:R-:W-:-:S04]  /*0800*/  IMAD.MOV R10, RZ, RZ, -R5 ;  /* 0x000000ffff0a7224 */ /* 0x001fc800078e0a05 */
[----:B------:R-:W-:Y:S02]  /*0810*/  IMAD R7, R10, R11, RZ ;  /* 0x0000000b0a077224 */ /* 0x000fe400078e02ff */
[----:B------:R-:W-:Y:S02]  /*0820*/  IMAD R10, R13, 0x4, R12 ;  /* 0x000000040d0a7824 */ /* 0x000fe400078e020c */
[----:B------:R-:W-:-:S04]  /*0830*/  IMAD.HI.U32 R4, R5, R7, R4 ;  /* 0x0000000705047227 */ /* 0x000fc800078e0004 */
[----:B------:R-:W-:Y:S02]  /*0840*/  IMAD.MOV.U32 R7, RZ, RZ, R0 ;  /* 0x000000ffff077224 */ /* 0x000fe400078e0000 */
[----:B------:R-:W-:Y:S01]  /*0850*/  VIADD R5, R3, 0xffffffe ;  /* 0x0ffffffe03057836 */ /* 0x000fe20000000000 */
[----:B------:R-:W-:Y:S01]  /*0860*/  IABS R3, R8 ;  /* 0x0000000800037213 */ /* 0x000fe20000000000 */
[----:B------:R-:W-:-:S04]  /*0870*/  IMAD.HI.U32 R0, R4, R7, RZ ;  /* 0x0000000704007227 */ /* 0x000fc800078e00ff */
[----:B------:R-:W-:Y:S01]  /*0880*/  IMAD R4, R0, R6, R7 ;  /* 0x0000000600047224 */ /* 0x000fe200078e0207 */
[----:B------:R-:W0:Y:S01]  /*0890*/  F2I.FTZ.U32.TRUNC.NTZ R5, R5 ;  /* 0x0000000500057305 */ /* 0x000e22000021f000 */
[----:B------:R-:W-:Y:S01]  /*08a0*/  LOP3.LUT R6, R22, R19, RZ, 0x3c, !PT ;  /* 0x0000001316067212 */ /* 0x000fe200078e3cff */
[----:B------:R-:W-:Y:S02]  /*08b0*/  IMAD R13, R15, 0x4, R10 ;  /* 0x000000040f0d7824 */ /* 0x000fe400078e020a */
[----:B------:R-:W-:Y:S02]  /*08c0*/  ISETP.GT.U32.AND P1, PT, R11, R4, PT ;  /* 0x000000040b00720c */ /* 0x000fe40003f24070 */
[----:B------:R-:W-:Y:S01]  /*08d0*/  ISETP.GE.AND P2, PT, R6, RZ, PT ;  /* 0x000000ff0600720c */ /* 0x000fe20003f46270 */
[----:B------:R-:W-:Y:S01]  /*08e0*/  IMAD.U32 R6, RZ, RZ, UR10 ;  /* 0x0000000aff067e24 */ /* 0x000fe2000f8e00ff */
[----:B------:R-:W1:Y:S01]  /*08f0*/  I2F.RP R7, R3 ;  /* 0x0000000300077306 */ /* 0x000e620000209400 */
[----:B0-----:R-:W-:-:S08]  /*0900*/  IMAD.MOV R15, RZ, RZ, -R5 ;  /* 0x000000ffff0f7224 */ /* 0x001fd000078e0a05 */
[----:B------:R-:W-:Y:S02]  /*0910*/  @!P1 IMAD.IADD R4, R4, 0x1, -R11 ;  /* 0x0000000104049824 */ /* 0x000fe400078e0a0b */
[----:B------:R-:W-:Y:S01]  /*0920*/  @!P1 VIADD R0, R0, 0x1 ;  /* 0x0000000100009836 */ /* 0x000fe20000000000 */
[----:B------:R-:W-:Y:S01]  /*0930*/  ISETP.NE.AND P1, PT, R19, RZ, PT ;  /* 0x000000ff1300720c */ /* 0x000fe20003f25270 */
[----:B------:R-:W-:Y:S01]  /*0940*/  IMAD R15, R15, R2, RZ ;  /* 0x000000020f0f7224 */ /* 0x000fe200078e02ff */
[----:B------:R-:W-:Y:S01]  /*0950*/  ISETP.GE.U32.AND P0, PT, R4, R11, PT ;  /* 0x0000000b0400720c */ /* 0x000fe20003f06070 */
[----:B------:R-:W-:Y:S01]  /*0960*/  IMAD.U32 R4, RZ, RZ, UR10 ;  /* 0x0000000aff047e24 */ /* 0x000fe2000f8e00ff */
[----:B-1----:R-:W0:Y:S03]  /*0970*/  MUFU.RCP R7, R7 ;  /* 0x0000000700077308 */ /* 0x002e260000001000 */
[----:B------:R-:W-:-:S04]  /*0980*/  IMAD R11, R4, 0x4, R13 ;  /* 0x00000004040b7824 */ /* 0x000fc800078e020d */
[----:B------:R-:W-:-:S04]  /*0990*/  IMAD R45, R6, 0x4, R11 ;  /* 0x00000004062d7824 */ /* 0x000fc800078e020b */
[----:B------:R-:W-:Y:S02]  /*09a0*/  IMAD R49, R4, 0x4, R45 ;  /* 0x0000000404317824 */ /* 0x000fe400078e022d */
[----:B------:R-:W-:Y:S02]  /*09b0*/  IMAD.MOV.U32 R4, RZ, RZ, RZ ;  /* 0x000000ffff047224 */ /* 0x000fe400078e00ff */
[----:B------:R-:W-:Y:S02]  /*09c0*/  @P0 VIADD R0, R0, 0x1 ;  /* 0x0000000100000836 */ /* 0x000fe40000000000 */
[----:B------:R-:W-:-:S04]  /*09d0*/  IMAD.HI.U32 R5, R5, R15, R4 ;  /* 0x0000000f05057227 */ /* 0x000fc800078e0004 */
[----:B------:R-:W-:Y:S02]  /*09e0*/  IMAD.U32 R4, RZ, RZ, UR10 ;  /* 0x0000000aff047e24 */ /* 0x000fe4000f8e00ff */
[----:B------:R-:W-:Y:S02]  /*09f0*/  IMAD R67, R14, 0x4, R49 ;  /* 0x000000040e437824 */ /* 0x000fe400078e0231 */
[----:B0-----:R-:W-:Y:S02]  /*0a00*/  VIADD R7, R7, 0xffffffe ;  /* 0x0ffffffe07077836 */ /* 0x001fe40000000000 */
[----:B------:R-:W-:Y:S01]  /*0a10*/  @!P2 IMAD.MOV R0, RZ, RZ, -R0 ;  /* 0x000000ffff00a224 */ /* 0x000fe200078e0a00 */
[----:B------:R-:W-:Y:S01]  /*0a20*/  @!P1 LOP3.LUT R0, RZ, R19, RZ, 0x33, !PT ;  /* 0x00000013ff009212 */ /* 0x000fe200078e33ff */
[----:B------:R-:W-:Y:S02]  /*0a30*/  IMAD R71, R4, 0x4, R67 ;  /* 0x0000000404477824 */ /* 0x000fe400078e0243 */
[----:B------:R-:W0:Y:S01]  /*0a40*/  F2I.FTZ.U32.TRUNC.NTZ R7, R7 ;  /* 0x0000000700077305 */ /* 0x000e22000021f000 */
[----:B------:R-:W-:-:S02]  /*0a50*/  IMAD.U32 R15, RZ, RZ, UR10 ;  /* 0x0000000aff0f7e24 */ /* 0x000fc4000f8e00ff */
[----:B------:R-:W-:Y:S02]  /*0a60*/  IMAD R73, R6, 0x4, R71 ;  /* 0x0000000406497824 */ /* 0x000fe400078e0247 */
[----:B------:R-:W-:Y:S02]  /*0a70*/  IMAD.SHL.U32 R17, R0, 0x40, RZ ;  /* 0x0000004000117824 */ /* 0x000fe400078e00ff */
[----:B------:R-:W-:Y:S02]  /*0a80*/  IMAD R77, R4, 0x4, R73 ;  /* 0x00000004044d7824 */ /* 0x000fe400078e0249 */
[----:B------:R-:W-:Y:S01]  /*0a90*/  IMAD.MOV R0, RZ, RZ, -R0 ;  /* 0x000000ffff007224 */ /* 0x000fe200078e0a00 */
[C---:B------:R-:W-:Y:S01]  /*0aa0*/  LOP3.LUT R62, R17.reuse, R82, RZ, 0xfc, !PT ;  /* 0x00000052113e7212 */ /* 0x040fe200078efcff */
[----:B------:R-:W-:Y:S01]  /*0ab0*/  IMAD R114, R114, 0x4, R77 ;  /* 0x0000000472727824 */ /* 0x000fe200078e024d */
[----:B------:R-:W-:Y:S01]  /*0ac0*/  LOP3.LUT R61, R17, 0x4, R82, 0xfe, !PT ;  /* 0x00000004113d7812 */ /* 0x000fe200078efe52 */
[----:B------:R-:W-:Y:S01]  /*0ad0*/  IMAD R0, R19, R0, R22 ;  /* 0x0000000013007224 */ /* 0x000fe200078e0216 */
[----:B------:R-:W-:Y:S01]  /*0ae0*/  IABS R16, R62 ;  /* 0x0000003e00107213 */ /* 0x000fe20000000000 */
[----:B------:R-:W-:Y:S01]  /*0af0*/  IMAD R115, R115, 0x4, R114 ;  /* 0x0000000473737824 */ /* 0x000fe200078e0272 */
[----:B------:R-:W-:Y:S01]  /*0b00*/  IABS R18, R61 ;  /* 0x0000003d00127213 */ /* 0x000fe20000000000 */
[----:B0-----:R-:W-:Y:S01]  /*0b10*/  IMAD.MOV R24, RZ, RZ, -R7 ;  /* 0x000000ffff187224 */ /* 0x001fe200078e0a07 */
[C-C-:B------:R-:W-:Y:S01]  /*0b20*/  LOP3.LUT R57, R17.reuse, 0x14, R82.reuse, 0xfe, !PT ;  /* 0x0000001411397812 */ /* 0x140fe200078efe52 */
[----:B------:R-:W-:Y:S01]  /*0b30*/  IMAD R4, R4, 0x4, R115 ;  /* 0x0000000404047824 */ /* 0x000fe200078e0273 */
[----:B------:R-:W-:Y:S01]  /*0b40*/  LOP3.LUT R56, R17, 0x18, R82, 0xfe, !PT ;  /* 0x0000001811387812 */ /* 0x000fe200078efe52 */
[----:B------:R-:W-:Y:S01]  /*0b50*/  IMAD.HI.U32 R6, R5, R16, RZ ;  /* 0x0000001005067227 */ /* 0x000fe200078e00ff */
[----:B------:R-:W-:-:S02]  /*0b60*/  IABS R27, R57 ;  /* 0x00000039001b7213 */ /* 0x000fc40000000000 */
[----:B------:R-:W-:Y:S01]  /*0b70*/  IABS R29, R56 ;  /* 0x00000038001d7213 */ /* 0x000fe20000000000 */
[----:B------:R-:W-:Y:S01]  /*0b80*/  IMAD.HI.U32 R14, R5, R18, RZ ;  /* 0x00000012050e7227 */ /* 0x000fe200078e00ff */
[C-C-:B------:R-:W-:Y:S02]  /*0b90*/  LOP3.LUT R60, R17.reuse, 0x8, R82.reuse, 0xfe, !PT ;  /* 0x00000008113c7812 */ /* 0x140fe400078efe52 */
[----:B------:R-:W-:Y:S01]  /*0ba0*/  LOP3.LUT R59, R17, 0xc, R82, 0xfe, !PT ;  /* 0x0000000c113b7812 */ /* 0x000fe200078efe52 */
[----:B------:R-:W-:Y:S01]  /*0bb0*/  IMAD R4, R15, 0x4, R4 ;  /* 0x000000040f047824 */ /* 0x000fe200078e0204 */
[C---:B------:R-:W-:Y:S01]  /*0bc0*/  LOP3.LUT R84, R17.reuse, 0x3c, R82, 0xfe, !PT ;  /* 0x0000003c11547812 */ /* 0x040fe200078efe52 */
[----:B------:R-:W-:Y:S01]  /*0bd0*/  IMAD.MOV R19, RZ, RZ, -R6 ;  /* 0x000000ffff137224 */ /* 0x000fe200078e0a06 */
[----:B------:R-:W-:Y:S01]  /*0be0*/  LOP3.LUT R58, R17, 0x10, R82, 0xfe, !PT ;  /* 0x00000010113a7812 */ /* 0x000fe200078efe52 */
[----:B------:R-:W-:Y:S01]  /*0bf0*/  IMAD R15, R24, R3, RZ ;  /* 0x00000003180f7224 */ /* 0x000fe200078e02ff */
[----:B------:R-:W-:Y:S01]  /*0c00*/  IABS R23, R59 ;  /* 0x0000003b00177213 */ /* 0x000fe20000000000 */
[----:B------:R-:W-:Y:S01]  /*0c10*/  IMAD.MOV.U32 R6, RZ, RZ, RZ ;  /* 0x000000ffff067224 */ /* 0x000fe200078e00ff */
[----:B------:R-:W-:Y:S01]  /*0c20*/  IABS R41, R84 ;  /* 0x0000005400297213 */ /* 0x000fe20000000000 */
[----:B------:R-:W-:Y:S01]  /*0c30*/  IMAD.MOV R21, RZ, RZ, -R14 ;  /* 0x000000ffff157224 */ /* 0x000fe200078e0a0e */
[----:B------:R-:W-:Y:S01]  /*0c40*/  IABS R25, R58 ;  /* 0x0000003a00197213 */ /* 0x000fe20000000000 */
[----:B------:R-:W-:Y:S01]  /*0c50*/  IMAD.HI.U32 R6, R7, R15, R6 ;  /* 0x0000000f07067227 */ /* 0x000fe200078e0006 */
[----:B------:R-:W-:-:S02]  /*0c60*/  LOP3.LUT R55, R17, 0x1c, R82, 0xfe, !PT ;  /* 0x0000001c11377812 */ /* 0x000fc400078efe52 */
[C---:B------:R-:W-:Y:S01]  /*0c70*/  LOP3.LUT R54, R17.reuse, 0x20, R82, 0xfe, !PT ;  /* 0x0000002011367812 */ /* 0x040fe200078efe52 */
[C---:B------:R-:W-:Y:S01]  /*0c80*/  IMAD R7, R2.reuse, R19, R16 ;  /* 0x0000001302077224 */ /* 0x040fe200078e0210 */
[----:B------:R-:W-:Y:S01]  /*0c90*/  LOP3.LUT R85, R17, 0x24, R82, 0xfe, !PT ;  /* 0x0000002411557812 */ /* 0x000fe200078efe52 */
[C---:B------:R-:W-:Y:S01]  /*0ca0*/  IMAD R19, R2.reuse, R21, R18 ;  /* 0x0000001502137224 */ /* 0x040fe200078e0212 */
[----:B------:R-:W-:Y:S01]  /*0cb0*/  IABS R21, R60 ;  /* 0x0000003c00157213 */ /* 0x000fe20000000000 */
[----:B------:R-:W-:Y:S01]  /*0cc0*/  IMAD.HI.U32 R18, R5, R27, RZ ;  /* 0x0000001b05127227 */ /* 0x000fe200078e00ff */
[----:B------:R-:W-:Y:S02]  /*0cd0*/  IABS R22, R55 ;  /* 0x0000003700167213 */ /* 0x000fe40000000000 */
[----:B------:R-:W-:Y:S01]  /*0ce0*/  ISETP.GT.U32.AND P5, PT, R2, R19, PT ;  /* 0x000000130200720c */ /* 0x000fe20003fa4070 */
[----:B------:R-:W-:Y:S01]  /*0cf0*/  IMAD.MOV R18, RZ, RZ, -R18 ;  /* 0x000000ffff127224 */ /* 0x000fe200078e0a12 */
[----:B------:R-:W-:Y:S01]  /*0d00*/  IABS R24, R54 ;  /* 0x0000003600187213 */ /* 0x000fe20000000000 */
[----:B------:R-:W-:Y:S01]  /*0d10*/  IMAD.IADD R15, R20, 0x1, R0 ;  /* 0x00000001140f7824 */ /* 0x000fe200078e0200 */
[----:B------:R-:W-:Y:S01]  /*0d20*/  LOP3.LUT R53, R17, 0x28, R82, 0xfe, !PT ;  /* 0x0000002811357812 */ /* 0x000fe200078efe52 */
[----:B------:R-:W-:Y:S01]  /*0d30*/  IMAD R27, R2, R18, R27 ;  /* 0x00000012021b7224 */ /* 0x000fe200078e021b */
[----:B------:R-:W-:Y:S01]  /*0d40*/  LOP3.LUT R18, R63, 0x3f, RZ, 0xc0, !PT ;  /* 0x0000003f3f127812 */ /* 0x000fe200078ec0ff */
[----:B------:R-:W-:Y:S01]  /*0d50*/  IMAD.HI.U32 R20, R5, R29, RZ ;  /* 0x0000001d05147227 */ /* 0x000fe200078e00ff */
[----:B------:R-:W-:-:S02]  /*0d60*/  IABS R26, R85 ;  /* 0x00000055001a7213 */ /* 0x000fc40000000000 */
[----:B------:R-:W-:Y:S01]  /*0d70*/  IABS R28, R53 ;  /* 0x00000035001c7213 */ /* 0x000fe20000000000 */
[----:B------:R-:W-:Y:S01]  /*0d80*/  IMAD.MOV R20, RZ, RZ, -R20 ;  /* 0x000000ffff147224 */ /* 0x000fe200078e0a14 */
[C---:B------:R-:W-:Y:S01]  /*0d90*/  ISETP.GT.U32.AND P4, PT, R2.reuse, R7, PT ;  /* 0x000000070200720c */ /* 0x040fe20003f84070 */
[----:B------:R-:W-:Y:S01]  /*0da0*/  IMAD R52, R15, 0x40, R18 ;  /* 0x000000400f347824 */ /* 0x000fe200078e0212 */
[C-C-:B------:R-:W-:Y:S01]  /*0db0*/  LOP3.LUT R51, R17.reuse, 0x2c, R82.reuse, 0xfe, !PT ;  /* 0x0000002c11337812 */ /* 0x140fe200078efe52 */
[----:B------:R-:W-:Y:S01]  /*0dc0*/  IMAD R29, R2, R20, R29 ;  /* 0x00000014021d7224 */ /* 0x000fe200078e021d */
[--C-:B------:R-:W-:Y:S01]  /*0dd0*/  LOP3.LUT R50, R17, 0x30, R82.reuse, 0xfe, !PT ;  /* 0x0000003011327812 */ /* 0x100fe200078efe52 */
[----:B------:R-:W-:Y:S01]  /*0de0*/  IMAD.HI.U32 R0, R5, R21, RZ ;  /* 0x0000001505007227 */ /* 0x000fe200078e00ff */
[----:B------:R-:W-:Y:S02]  /*0df0*/  IABS R20, R52 ;  /* 0x0000003400147213 */ /* 0x000fe40000000000 */
[----:B------:R-:W-:Y:S01]  /*0e00*/  LOP3.LUT R83, R17, 0x34, R82, 0xfe, !PT ;  /* 0x0000003411537812 */ /* 0x000fe200078efe52 */
[----:B------:R-:W-:-:S02]  /*0e10*/  IMAD.MOV R0, RZ, RZ, -R0 ;  /* 0x000000ffff007224 */ /* 0x000fc400078e0a00 */
[----:B------:R-:W-:-:S04]  /*0e20*/  IMAD.HI.U32 R6, R6, R20, RZ ;  /* 0x0000001406067227 */ /* 0x000fc800078e00ff */
[----:B------:R-:W-:Y:S02]  /*0e30*/  IMAD.MOV R6, RZ, RZ, -R6 ;  /* 0x000000ffff067224 */ /* 0x000fe400078e0a06 */
[----:B------:R-:W-:-:S04]  /*0e40*/  IMAD.HI.U32 R14, R5, R23, RZ ;  /* 0x00000017050e7227 */ /* 0x000fc800078e00ff */
[----:B------:R-:W-:Y:S02]  /*0e50*/  IMAD R6, R3, R6, R20 ;  /* 0x0000000603067224 */ /* 0x000fe400078e0214 */
[----:B------:R-:W-:-:S03]  /*0e60*/  IMAD.HI.U32 R20, R5, R41, RZ ;  /* 0x0000002905147227 */ /* 0x000fc600078e00ff */
[----:B------:R-:W-:Y:S01]  /*0e70*/  ISETP.GT.U32.AND P0, PT, R3, R6, PT ;  /* 0x000000060300720c */ /* 0x000fe20003f04070 */
[----:B------:R-:W-:Y:S02]  /*0e80*/  IMAD R21, R2, R0, R21 ;  /* 0x0000000002157224 */ /* 0x000fe400078e0215 */
[----:B------:R-:W-:-:S03]  /*0e90*/  IMAD.HI.U32 R16, R5, R25, RZ ;  /* 0x0000001905107227 */ /* 0x000fc600078e00ff */
[C---:B------:R-:W-:Y:S01]  /*0ea0*/  ISETP.GT.U32.AND P1, PT, R2.reuse, R21, PT ;  /* 0x000000150200720c */ /* 0x040fe20003f24070 */
[----:B------:R-:W-:Y:S02]  /*0eb0*/  IMAD.MOV R14, RZ, RZ, -R14 ;  /* 0x000000ffff0e7224 */ /* 0x000fe400078e0a0e */
[----:B------:R-:W-:Y:S02]  /*0ec0*/  IMAD.MOV R20, RZ, RZ, -R20 ;  /* 0x000000ffff147224 */ /* 0x000fe400078e0a14 */
[----:B------:R-:W-:Y:S02]  /*0ed0*/  IMAD.MOV R16, RZ, RZ, -R16 ;  /* 0x000000ffff107224 */ /* 0x000fe400078e0a10 */
[C---:B------:R-:W-:Y:S02]  /*0ee0*/  IMAD R23, R2.reuse, R14, R23 ;  /* 0x0000000e02177224 */ /* 0x040fe400078e0217 */
[C---:B------:R-:W-:Y:S02]  /*0ef0*/  IMAD R41, R2.reuse, R20, R41 ;  /* 0x0000001402297224 */ /* 0x040fe400078e0229 */
[C---:B------:R-:W-:Y:S01]  /*0f00*/  IMAD R25, R2.reuse, R16, R25 ;  /* 0x0000001002197224 */ /* 0x040fe200078e0219 */
[----:B------:R-:W-:Y:S01]  /*0f10*/  ISETP.GT.U32.AND P3, PT, R2, R23, PT ;  /* 0x000000170200720c */ /* 0x000fe20003f64070 */
[----:B------:R-:W-:Y:S01]  /*0f20*/  @!P0 IMAD.IADD R6, R6, 0x1, -R3 ;  /* 0x0000000106068824 */ /* 0x000fe200078e0a03 */
[C---:B------:R-:W-:Y:S01]  /*0f30*/  ISETP.GT.U32.AND P6, PT, R2.reuse, R41, PT ;  /* 0x000000290200720c */ /* 0x040fe20003fc4070 */
[----:B------:R-:W-:Y:S01]  /*0f40*/  IMAD.HI.U32 R0, R5, R22, RZ ;  /* 0x0000001605007227 */ /* 0x000fe200078e00ff */
[----:B------:R-:W-:-:S02]  /*0f50*/  ISETP.GT.U32.AND P2, PT, R2, R25, PT ;  /* 0x000000190200720c */ /* 0x000fc40003f44070 */
[----:B------:R-:W-:Y:S01]  /*0f60*/  ISETP.GT.U32.AND P0, PT, R3, R6, PT ;  /* 0x000000060300720c */ /* 0x000fe20003f04070 */
[----:B------:R-:W-:Y:S02]  /*0f70*/  @!P5 IMAD.IADD R19, R19, 0x1, -R2 ;  /* 0x000000011313d824 */ /* 0x000fe400078e0a02 */
[----:B------:R-:W-:-:S04]  /*0f80*/  IMAD.HI.U32 R14, R5, R24, RZ ;  /* 0x00000018050e7227 */ /* 0x000fc800078e00ff */
[----:B------:R-:W-:-:S04]  /*0f90*/  IMAD.HI.U32 R15, R5, R26, RZ ;  /* 0x0000001a050f7227 */ /* 0x000fc800078e00ff */
[----:B------:R-:W-:Y:S01]  /*0fa0*/  IMAD.MOV R31, RZ, RZ, -R0 ;  /* 0x000000ffff1f7224 */ /* 0x000fe200078e0a00 */
[----:B------:R-:W-:Y:S01]  /*0fb0*/  LOP3.LUT R0, R17, 0x38, R82, 0xfe, !PT ;  /* 0x0000003811007812 */ /* 0x000fe200078efe52 */
[----:B------:R-:W-:Y:S01]  /*0fc0*/  @!P1 IMAD.IADD R21, R21, 0x1, -R2 ;  /* 0x0000000115159824 */ /* 0x000fe200078e0a02 */
[C---:B------:R-:W-:Y:S01]  /*0fd0*/  ISETP.GT.U32.AND P1, PT, R2.reuse, R19, PT ;  /* 0x000000130200720c */ /* 0x040fe20003f24070 */
[----:B------:R-:W-:Y:S02]  /*0fe0*/  IMAD.MOV R33, RZ, RZ, -R14 ;  /* 0x000000ffff217224 */ /* 0x000fe400078e0a0e */
[----:B------:R-:W-:Y:S01]  /*0ff0*/  IMAD.HI.U32 R16, R5, R28, RZ ;  /* 0x0000001c05107227 */ /* 0x000fe200078e00ff */
[----:B------:R-:W-:-:S03]  /*1000*/  ISETP.GT.U32.AND P5, PT, R2, R21, PT ;  /* 0x000000150200720c */ /* 0x000fc60003fa4070 */
[----:B------:R-:W-:Y:S02]  /*1010*/  IMAD.MOV R35, RZ, RZ, -R15 ;  /* 0x000000ffff237224 */ /* 0x000fe400078e0a0f */
[C---:B------:R-:W-:Y:S01]  /*1020*/  IMAD R15, R2.reuse, R31, R22 ;  /* 0x0000001f020f7224 */ /* 0x040fe200078e0216 */
[----:B------:R-:W-:Y:S01]  /*1030*/  IABS R22, R51 ;  /* 0x0000003300167213 */ /* 0x000fe20000000000 */
[----:B------:R-:W-:Y:S01]  /*1040*/  IMAD R31, R2, R33, R24 ;  /* 0x00000021021f7224 */ /* 0x000fe200078e0218 */
[----:B------:R-:W-:Y:S01]  /*1050*/  IABS R24, R50 ;  /* 0x0000003200187213 */ /* 0x000fe20000000000 */
[----:B------:R-:W-:Y:S02]  /*1060*/  IMAD.MOV R37, RZ, RZ, -R16 ;  /* 0x000000ffff257224 */ /* 0x000fe400078e0a10 */
[--C-:B------:R-:W-:Y:S02]  /*1070*/  @!P6 IMAD.IADD R41, R41, 0x1, -R2.reuse ;  /* 0x000000012929e824 */ /* 0x100fe400078e0a02 */
[----:B------:R-:W-:-:S02]  /*1080*/  @!P3 IMAD.IADD R23, R23, 0x1, -R2 ;  /* 0x000000011717b824 */ /* 0x000fc400078e0a02 */
[C---:B------:R-:W-:Y:S01]  /*1090*/  IMAD R33, R2.reuse, R35, R26 ;  /* 0x0000002302217224 */ /* 0x040fe200078e021a */
[----:B------:R-:W-:Y:S01]  /*10a0*/  IABS R26, R83 ;  /* 0x00000053001a7213 */ /* 0x000fe20000000000 */
[----:B------:R-:W-:Y:S01]  /*10b0*/  IMAD R35, R2, R37, R28 ;  /* 0x0000002502237224 */ /* 0x000fe200078e021c */
[----:B------:R-:W-:Y:S01]  /*10c0*/  IABS R28, R0 ;  /* 0x00000000001c7213 */ /* 0x000fe20000000000 */
[----:B------:R-:W-:Y:S01]  /*10d0*/  @!P0 IMAD.IADD R6, R6, 0x1, -R3 ;  /* 0x0000000106068824 */ /* 0x000fe200078e0a03 */
[C---:B------:R-:W-:Y:S01]  /*10e0*/  ISETP.GT.U32.AND P0, PT, R2.reuse, R41, PT ;  /* 0x000000290200720c */ /* 0x040fe20003f04070 */
[----:B------:R-:W-:Y:S01]  /*10f0*/  @!P2 IMAD.IADD R25, R25, 0x1, -R2 ;  /* 0x000000011919a824 */ /* 0x000fe200078e0a02 */
[----:B------:R-:W-:Y:S01]  /*1100*/  ISETP.GT.U32.AND P2, PT, R2, R23, PT ;  /* 0x000000170200720c */ /* 0x000fe20003f44070 */
[C---:B------:R-:W-:Y:S01]  /*1110*/  IMAD.HI.U32 R14, R5.reuse, R22, RZ ;  /* 0x00000016050e7227 */ /* 0x040fe200078e00ff */
[----:B------:R-:W-:Y:S02]  /*1120*/  LOP3.LUT R3, R82, 0x4, RZ, 0xfc, !PT ;  /* 0x0000000452037812 */ /* 0x000fe400078efcff */
[----:B------:R-:W-:Y:S01]  /*1130*/  ISETP.GT.U32.AND P3, PT, R2, R25, PT ;  /* 0x000000190200720c */ /* 0x000fe20003f64070 */
[----:B------:R-:W-:-:S04]  /*1140*/  IMAD.HI.U32 R16, R5, R24, RZ ;  /* 0x0000001805107227 */ /* 0x000fc800078e00ff */
[----:B------:R-:W-:-:S04]  /*1150*/  IMAD.HI.U32 R17, R5, R26, RZ ;  /* 0x0000001a05117227 */ /* 0x000fc800078e00ff */
[--C-:B------:R-:W-:Y:S01]  /*1160*/  @!P4 IMAD.IADD R7, R7, 0x1, -R2.reuse ;  /* 0x000000010707c824 */ /* 0x100fe200078e0a02 */
[C---:B------:R-:W-:Y:S01]  /*1170*/  ISETP.GT.U32.AND P4, PT, R2.reuse, R27, PT ;  /* 0x0000001b0200720c */ /* 0x040fe20003f84070 */
[----:B------:R-:W-:Y:S01]  /*1180*/  @!P1 IMAD.IADD R19, R19, 0x1, -R2 ;  /* 0x0000000113139824 */ /* 0x000fe200078e0a02 */
[C---:B------:R-:W-:Y:S01]  /*1190*/  ISETP.GT.U32.AND P1, PT, R2.reuse, R31, PT ;  /* 0x0000001f0200720c */ /* 0x040fe20003f24070 */
[----:B------:R-:W-:Y:S01]  /*11a0*/  IMAD.MOV R37, RZ, RZ, -R14 ;  /* 0x000000ffff257224 */ /* 0x000fe200078e0a0e */
[----:B------:R-:W-:Y:S01]  /*11b0*/  ISETP.GT.U32.AND P6, PT, R2, R7, PT ;  /* 0x000000070200720c */ /* 0x000fe20003fc4070 */
[----:B------:R-:W-:Y:S01]  /*11c0*/  IMAD.MOV R39, RZ, RZ, -R16 ;  /* 0x000000ffff277224 */ /* 0x000fe200078e0a10 */
[----:B------:R-:W-:Y:S01]  /*11d0*/  SHF.R.U32.HI R16, RZ, 0x5, R63 ;  /* 0x00000005ff107819 */ /* 0x000fe2000001163f */
[----:B------:R-:W-:-:S03]  /*11e0*/  IMAD.HI.U32 R14, R5, R28, RZ ;  /* 0x0000001c050e7227 */ /* 0x000fc600078e00ff */
[----:B------:R-:W-:Y:S01]  /*11f0*/  R2UR UR7, R16 ;  /* 0x00000000100772ca */ /* 0x000fe200000e0000 */
[----:B------:R-:W-:Y:S02]  /*1200*/  IMAD.MOV R43, RZ, RZ, -R17 ;  /* 0x000000ffff2b7224 */ /* 0x000fe400078e0a11 */
[C---:B------:R-:W-:Y:S02]  /*1210*/  IMAD R17, R2.reuse, R39, R24 ;  /* 0x0000002702117224 */ /* 0x040fe400078e0218 */
[----:B------:R-:W-:Y:S02]  /*1220*/  IMAD.MOV R39, RZ, RZ, -R14 ;  /* 0x000000ffff277224 */ /* 0x000fe400078e0a0e */
[C---:B------:R-:W-:Y:S01]  /*1230*/  IMAD R5, R2.reuse, R37, R22 ;  /* 0x0000002502057224 */ /* 0x040fe200078e0216 */
[----:B------:R-:W0:Y:S01]  /*1240*/  LDS R14, [UR13] ;  /* 0x0000000dff0e7984 */ /* 0x000e220008000800 */
[C---:B------:R-:W-:Y:S02]  /*1250*/  IMAD R39, R2.reuse, R39, R28 ;  /* 0x0000002702277224 */ /* 0x040fe400078e021c */
[--C-:B------:R-:W-:Y:S01]  /*1260*/  @!P0 IMAD.IADD R41, R41, 0x1, -R2.reuse ;  /* 0x0000000129298824 */ /* 0x100fe200078e0a02 */
[C---:B------:R-:W-:Y:S01]  /*1270*/  ISETP.GT.U32.AND P0, PT, R2.reuse, R29, PT ;  /* 0x0000001d0200720c */ /* 0x040fe20003f04070 */
        /* <DEDUP_REMOVED lines=8> */
[----:B------:R-:W-:Y:S01]  /*1300*/  @!P1 IMAD.IADD R31, R31, 0x1, -R2 ;  /* 0x000000011f1f9824 */ /* 0x000fe200078e0a02 */
[C---:B------:R-:W-:Y:S01]  /*1310*/  ISETP.GT.U32.AND P1, PT, R2.reuse, R39, PT ;  /* 0x000000270200720c */ /* 0x040fe20003f24070 */
[C---:B------:R-:W-:Y:S01]  /*1320*/  IMAD R37, R2.reuse, R43, R26 ;  /* 0x0000002b02257224 */ /* 0x040fe200078e021a */
[----:B------:R-:W-:Y:S01]  /*1330*/  USHF.L.U32 UR5, UR7, 0x3, URZ ;  /* 0x0000000307057899 */ /* 0x000fe200080006ff */
[--C-:B------:R-:W-:Y:S01]  /*1340*/  @!P6 IMAD.IADD R7, R7, 0x1, -R2.reuse ;  /* 0x000000010707e824 */ /* 0x100fe200078e0a02 */
[C---:B------:R-:W-:Y:S01]  /*1350*/  ISETP.GT.U32.AND P6, PT, R2.reuse, R15, PT ;  /* 0x0000000f0200720c */ /* 0x040fe20003fc4070 */
[--C-:B------:R-:W-:Y:S01]  /*1360*/  @!P0 IMAD.IADD R29, R29, 0x1, -R2.reuse ;  /* 0x000000011d1d8824 */ /* 0x100fe200078e0a02 */
[C---:B------:R-:W-:Y:S01]  /*1370*/  ISETP.GT.U32.AND P0, PT, R2.reuse, R37, PT ;  /* 0x000000250200720c */ /* 0x040fe20003f04070 */
[--C-:B------:R-:W-:Y:S01]  /*1380*/  @!P2 IMAD.IADD R35, R35, 0x1, -R2.reuse ;  /* 0x000000012323a824 */ /* 0x100fe200078e0a02 */
[----:B------:R-:W-:Y:S01]  /*1390*/  USHF.L.U32 UR4, UR7, 0x15, URZ ;  /* 0x0000001507047899 */ /* 0x000fe200080006ff */
[--C-:B------:R-:W-:Y:S01]  /*13a0*/  @!P5 IMAD.IADD R33, R33, 0x1, -R2.reuse ;  /* 0x000000012121d824 */ /* 0x100fe200078e0a02 */
[C---:B------:R-:W-:Y:S01]  /*13b0*/  ISETP.GT.U32.AND P5, PT, R2.reuse, R29, PT ;  /* 0x0000001d0200720c */ /* 0x040fe20003fa4070 */
[--C-:B------:R-:W-:Y:S01]  /*13c0*/  @!P3 IMAD.IADD R5, R5, 0x1, -R2.reuse ;  /* 0x000000010505b824 */ /* 0x100fe200078e0a02 */
[----:B------:R-:W-:Y:S01]  /*13d0*/  ISETP.GT.U32.AND P3, PT, R2, R31, PT ;  /* 0x0000001f0200720c */ /* 0x000fe20003f64070 */
[--C-:B------:R-:W-:Y:S01]  /*13e0*/  @!P4 IMAD.IADD R17, R17, 0x1, -R2.reuse ;  /* 0x000000011111c824 */ /* 0x100fe200078e0a02 */
[----:B------:R-:W-:Y:S01]  /*13f0*/  ISETP.GE.AND P4, PT, R52, RZ, PT ;  /* 0x000000ff3400720c */ /* 0x000fe20003f86270 */
[--C-:B------:R-:W-:Y:S01]  /*1400*/  @!P1 IMAD.IADD R39, R39, 0x1, -R2.reuse ;  /* 0x0000000127279824 */ /* 0x100fe200078e0a02 */
[C---:B------:R-:W-:Y:S01]  /*1410*/  ISETP.GT.U32.AND P1, PT, R2.reuse, R35, PT ;  /* 0x000000230200720c */ /* 0x040fe20003f24070 */
[--C-:B------:R-:W-:Y:S01]  /*1420*/  @!P6 IMAD.IADD R15, R15, 0x1, -R2.reuse ;  /* 0x000000010f0fe824 */ /* 0x100fe200078e0a02 */
[C---:B------:R-:W-:Y:S01]  /*1430*/  ISETP.GT.U32.AND P6, PT, R2.reuse, R27, PT ;  /* 0x0000001b0200720c */ /* 0x040fe20003fc4070 */
[----:B------:R-:W-:Y:S01]  /*1440*/  @!P0 IMAD.IADD R37, R37, 0x1, -R2 ;  /* 0x0000000125258824 */ /* 0x000fe200078e0a02 */
[----:B------:R-:W-:Y:S01]  /*1450*/  PLOP3.LUT P0, PT, PT, PT, UP1, 0x80, 0x8 ;  /* 0x000000000008781c */ /* 0x000fe20003f0f018 */
[----:B------:R-:W-:Y:S01]  /*1460*/  IMAD R47, R47, 0x4, R4 ;  /* 0x000000042f2f7824 */ /* 0x000fe200078e0204 */
[C---:B------:R-:W-:Y:S01]  /*1470*/  ISETP.GT.U32.AND P2, PT, R2.reuse, R15, PT ;  /* 0x0000000f0200720c */ /* 0x040fe20003f44070 */
[--C-:B------:R-:W-:Y:S01]  /*1480*/  @!P5 IMAD.IADD R29, R29, 0x1, -R2.reuse ;  /* 0x000000011d1dd824 */ /* 0x100fe200078e0a02 */
[C---:B------:R-:W-:Y:S01]  /*1490*/  ISETP.GT.U32.AND P5, PT, R2.reuse, R39, PT ;  /* 0x000000270200720c */ /* 0x040fe20003fa4070 */
[----:B------:R-:W-:Y:S01]  /*14a0*/  @!P3 IMAD.IADD R31, R31, 0x1, -R2 ;  /* 0x000000011f1fb824 */ /* 0x000fe200078e0a02 */
[C---:B------:R-:W-:Y:S01]  /*14b0*/  ISETP.GT.U32.AND P3, PT, R2.reuse, R17, PT ;  /* 0x000000110200720c */ /* 0x040fe20003f64070 */
[----:B------:R-:W-:Y:S01]  /*14c0*/  @!P4 IMAD.MOV R6, RZ, RZ, -R6 ;  /* 0x000000ffff06c224 */ /* 0x000fe200078e0a06 */
[----:B------:R-:W-:Y:S01]  /*14d0*/  ISETP.GT.U32.AND P4, PT, R2, R37, PT ;  /* 0x000000250200720c */ /* 0x000fe20003f84070 */
[--C-:B------:R-:W-:Y:S01]  /*14e0*/  @!P1 IMAD.IADD R35, R35, 0x1, -R2.reuse ;  /* 0x0000000123239824 */ /* 0x100fe200078e0a02 */
[----:B------:R-:W-:Y:S01]  /*14f0*/  ISETP.GE.AND P1, PT, R62, RZ, PT ;  /* 0x000000ff3e00720c */ /* 0x000fe20003f26270 */
[--C-:B------:R-:W-:Y:S01]  /*1500*/  @!P6 IMAD.IADD R27, R27, 0x1, -R2.reuse ;  /* 0x000000011b1be824 */ /* 0x100fe200078e0a02 */
[C---:B------:R-:W-:Y:S01]  /*1510*/  ISETP.GT.U32.AND P6, PT, R2.reuse, R33, PT ;  /* 0x000000210200720c */ /* 0x040fe20003fc4070 */
[----:B------:R-:W-:Y:S01]  /*1520*/  ULOP3.LUT UR5, UR5, 0x20, URZ, 0xc0, !UPT ;  /* 0x0000002005057892 */ /* 0x000fe2000f8ec0ff */
[----:B------:R-:W-:Y:S01]  /*1530*/  ISETP.LT.AND P0, PT, R3, UR8, P0 ;  /* 0x0000000803007c0c */ /* 0x000fe20008701270 */
[--C-:B------:R-:W-:Y:S01]  /*1540*/  @!P2 IMAD.IADD R15, R15, 0x1, -R2.reuse ;  /* 0x000000010f0fa824 */ /* 0x100fe200078e0a02 */
[----:B------:R-:W-:Y:S01]  /*1550*/  ISETP.GT.U32.AND P2, PT, R2, R5, PT ;  /* 0x000000050200720c */ /* 0x000fe20003f44070 */
[--C-:B------:R-:W-:Y:S01]  /*1560*/  @!P5 IMAD.IADD R39, R39, 0x1, -R2.reuse ;  /* 0x000000012727d824 */ /* 0x100fe200078e0a02 */
[----:B------:R-:W-:Y:S01]  /*1570*/  ISETP.GE.AND P5, PT, R58, RZ, PT ;  /* 0x000000ff3a00720c */ /* 0x000fe20003fa6270 */
[--C-:B------:R-:W-:Y:S01]  /*1580*/  @!P3 IMAD.IADD R17, R17, 0x1, -R2.reuse ;  /* 0x000000011111b824 */ /* 0x100fe200078e0a02 */
[----:B------:R-:W-:Y:S01]  /*1590*/  ISETP.GE.AND P3, PT, R60, RZ, PT ;  /* 0x000000ff3c00720c */ /* 0x000fe20003f66270 */
[--C-:B------:R-:W-:Y:S01]  /*15a0*/  @!P4 IMAD.IADD R37, R37, 0x1, -R2.reuse ;  /* 0x000000012525c824 */ /* 0x100fe200078e0a02 */
[----:B------:R-:W-:Y:S01]  /*15b0*/  ISETP.GE.AND P4, PT, R59, RZ, PT ;  /* 0x000000ff3b00720c */ /* 0x000fe20003f86270 */
[----:B------:R-:W-:Y:S01]  /*15c0*/  @!P1 IMAD.MOV R7, RZ, RZ, -R7 ;  /* 0x000000ffff079224 */ /* 0x000fe200078e0a07 */
[----:B------:R-:W-:Y:S01]  /*15d0*/  ISETP.GE.AND P1, PT, R57, RZ, PT ;  /* 0x000000ff3900720c */ /* 0x000fe20003f26270 */
[--C-:B------:R-:W-:Y:S01]  /*15e0*/  @!P6 IMAD.IADD R33, R33, 0x1, -R2.reuse ;  /* 0x000000012121e824 */ /* 0x100fe200078e0a02 */
[----:B------:R-:W-:Y:S01]  /*15f0*/  ISETP.NE.AND P6, PT, R8, RZ, PT ;  /* 0x000000ff0800720c */ /* 0x000fe20003fc5270 */
[----:B------:R-:W-:Y:S01]  /*1600*/  IMAD.MOV.U32 R3, RZ, RZ, R19 ;  /* 0x000000ffff037224 */ /* 0x000fe200078e0013 */
[----:B0-----:R-:W-:Y:S01]  /*1610*/  R2UR UR12, R14 ;  /* 0x000000000e0c72ca */ /* 0x001fe200000e0000 */
[----:B------:R-:W-:Y:S01]  /*1620*/  @!P2 IMAD.IADD R5, R5, 0x1, -R2 ;  /* 0x000000010505a824 */ /* 0x000fe200078e0a02 */
[----:B------:R-:W-:Y:S01]  /*1630*/  BAR.SYNC.DEFER_BLOCKING 0x0 ;  /* 0x0000000000007b1d */ /* 0x000fe20000010000 */
[----:B------:R-:W-:Y:S01]  /*1640*/  ISETP.GE.AND P2, PT, R61, RZ, PT ;  /* 0x000000ff3d00720c */ /* 0x000fe20003f46270 */
[----:B------:R-:W-:Y:S01]  /*1650*/  @!P5 IMAD.MOV R25, RZ, RZ, -R25 ;  /* 0x000000ffff19d224 */ /* 0x000fe200078e0a19 */
[----:B------:R-:W-:Y:S01]  /*1660*/  ISETP.GE.AND P5, PT, R85, RZ, PT ;  /* 0x000000ff5500720c */ /* 0x000fe20003fa6270 */
[----:B------:R-:W-:Y:S01]  /*1670*/  @!P3 IMAD.MOV R21, RZ, RZ, -R21 ;  /* 0x000000ffff15b224 */ /* 0x000fe200078e0a15 */
[----:B------:R-:W-:Y:S01]  /*1680*/  ISETP.GE.AND P3, PT, R55, RZ, PT ;  /* 0x000000ff3700720c */ /* 0x000fe20003f66270 */
[----:B------:R-:W-:Y:S01]  /*1690*/  @!P4 IMAD.MOV R23, RZ, RZ, -R23 ;  /* 0x000000ffff17c224 */ /* 0x000fe200078e0a17 */
[----:B------:R-:W-:Y:S01]  /*16a0*/  ISETP.GE.AND P4, PT, R54, RZ, PT ;  /* 0x000000ff3600720c */ /* 0x000fe20003f86270 */
[----:B------:R-:W-:Y:S01]  /*16b0*/  @!P1 IMAD.MOV R27, RZ, RZ, -R27 ;  /* 0x000000ffff1b9224 */ /* 0x000fe200078e0a1b */
[----:B------:R-:W-:Y:S01]  /*16c0*/  ISETP.GE.AND P1, PT, R53, RZ, PT ;  /* 0x000000ff3500720c */ /* 0x000fe20003f26270 */
[----:B------:R-:W-:Y:S01]  /*16d0*/  ULOP3.LUT UR4, UR4, 0x600000, URZ, 0xc0, !UPT ;  /* 0x0060000004047892 */ /* 0x000fe2000f8ec0ff */
[----:B------:R-:W-:-:S02]  /*16e0*/  @!P6 LOP3.LUT R6, RZ, R8, RZ, 0x33, !PT ;  /* 0x00000008ff06e212 */ /* 0x000fc400078e33ff */
        /* <DEDUP_REMOVED lines=11> */
[----:B------:R-:W-:Y:S01]  /*17a0*/  IMAD R43, R6, UR9, RZ ;  /* 0x00000009062b7c24 */ /* 0x000fe2000f8e02ff */
[----:B------:R-:W-:Y:S01]  /*17b0*/  UIADD3 UR9, UPT, UPT, UR5, UR4, UR12 ;  /* 0x0000000405097290 */ /* 0x000fe2000fffe00c */
[----:B------:R-:W-:-:S02]  /*17c0*/  @!P6 IMAD.MOV R41, RZ, RZ, -R41 ;  /* 0x000000ffff29e224 */ /* 0x000fc400078e0a29 */
[----:B------:R-:W-:Y:S01]  /*17d0*/  @!P2 IMAD.MOV R29, RZ, RZ, -R29 ;  /* 0x000000ffff1da224 */ /* 0x000fe200078e0a1d */
[----:B------:R-:W-:Y:S01]  /*17e0*/  ISETP.NE.AND P2, PT, R9, RZ, PT ;  /* 0x000000ff0900720c */ /* 0x000fe20003f45270 */
[----:B------:R-:W-:Y:S01]  /*17f0*/  IMAD.SHL.U32 R42, R43, 0x2, RZ ;  /* 0x000000022b2a7824 */ /* 0x000fe200078e00ff */
[----:B------:R-:W-:Y:S01]  /*1800*/  UMOV UR5, 0x1 ;  /* 0x0000000100057882 */ /* 0x000fe20000000000 */
[----:B------:R-:W-:Y:S01]  /*1810*/  @!P3 IMAD.MOV R5, RZ, RZ, -R5 ;  /* 0x000000ffff05b224 */ /* 0x000fe200078e0a05 */
[C---:B------:R-:W-:Y:S01]  /*1820*/  SEL R22, R34.reuse, R23, !P2 ;  /* 0x0000001722167207 */ /* 0x040fe20005000000 */
[----:B------:R-:W-:Y:S01]  /*1830*/  @!P4 IMAD.MOV R17, RZ, RZ, -R17 ;  /* 0x000000ffff11c224 */ /* 0x000fe200078e0a11 */
[C---:B------:R-:W-:Y:S01]  /*1840*/  SEL R23, R34.reuse, R25, !P2 ;  /* 0x0000001922177207 */ /* 0x040fe20005000000 */
[----:B------:R-:W-:Y:S01]  /*1850*/  @!P5 IMAD.MOV R37, RZ, RZ, -R37 ;  /* 0x000000ffff25d224 */ /* 0x000fe200078e0a25 */
[C---:B------:R-:W-:Y:S01]  /*1860*/  SEL R24, R34.reuse, R27, !P2 ;  /* 0x0000001b22187207 */ /* 0x040fe20005000000 */
[----:B------:R-:W-:Y:S01]  /*1870*/  @!P1 IMAD.MOV R39, RZ, RZ, -R39 ;  /* 0x000000ffff279224 */ /* 0x000fe200078e0a27 */
[----:B------:R-:W-:Y:S01]  /*1880*/  SEL R25, R34, R29, !P2 ;  /* 0x0000001d22197207 */ /* 0x000fe20005000000 */
[----:B-----5:R-:W-:Y:S01]  /*1890*/  VIADD R4, R42, UR16 ;  /* 0x000000102a047c36 */ /* 0x020fe20008000000 */
[----:B------:R-:W-:-:S02]  /*18a0*/  SEL R27, R34, R31, !P2 ;  /* 0x0000001f221b7207 */ /* 0x000fc40005000000 */
[C---:B------:R-:W-:Y:S01]  /*18b0*/  SEL R28, R34.reuse, R33, !P2 ;  /* 0x00000021221c7207 */ /* 0x040fe20005000000 */
[----:B------:R-:W-:Y:S01]  /*18c0*/  IMAD R4, R47, 0x2, R4 ;  /* 0x000000022f047824 */ /* 0x000fe200078e0204 */
[C---:B------:R-:W-:Y:S02]  /*18d0*/  SEL R19, R34.reuse, R7, !P2 ;  /* 0x0000000722137207 */ /* 0x040fe40005000000 */
[C---:B------:R-:W-:Y:S02]  /*18e0*/  SEL R20, R34.reuse, R3, !P2 ;  /* 0x0000000322147207 */ /* 0x040fe40005000000 */
[C---:B------:R-:W-:Y:S02]  /*18f0*/  SEL R21, R34.reuse, R21, !P2 ;  /* 0x0000001522157207 */ /* 0x040fe40005000000 */
[C---:B------:R-:W-:Y:S02]  /*1900*/  SEL R26, R34.reuse, R15, !P2 ;  /* 0x0000000f221a7207 */ /* 0x040fe40005000000 */
[----:B------:R-:W-:-:S02]  /*1910*/  SEL R29, R34, R35, !P2 ;  /* 0x00000023221d7207 */ /* 0x000fc40005000000 */
[C---:B------:R-:W-:Y:S02]  /*1920*/  SEL R30, R34.reuse, R5, !P2 ;  /* 0x00000005221e7207 */ /* 0x040fe40005000000 */
[C---:B------:R-:W-:Y:S02]  /*1930*/  SEL R31, R34.reuse, R17, !P2 ;  /* 0x00000011221f7207 */ /* 0x040fe40005000000 */
[C---:B------:R-:W-:Y:S02]  /*1940*/  SEL R32, R34.reuse, R37, !P2 ;  /* 0x0000002522207207 */ /* 0x040fe40005000000 */
[C---:B------:R-:W-:Y:S02]  /*1950*/  SEL R33, R34.reuse, R39, !P2 ;  /* 0x0000002722217207 */ /* 0x040fe40005000000 */
[----:B------:R-:W-:Y:S02]  /*1960*/  SEL R34, R34, R41, !P2 ;  /* 0x0000002922227207 */ /* 0x000fe40005000000 */
[----:B------:R-:W-:-:S02]  /*1970*/  LOP3.LUT P4, RZ, R63, 0xff, RZ, 0xc0, !PT ;  /* 0x000000ff3fff7812 */ /* 0x000fc4000788c0ff */
[----:B------:R-:W-:Y:S02]  /*1980*/  PLOP3.LUT P1, PT, PT, PT, UP1, 0x80, 0x8 ;  /* 0x000000000008781c */ /* 0x000fe40003f2f018 */
[----:B------:R-:W-:Y:S01]  /*1990*/  PLOP3.LUT P2, PT, PT, PT, UP1, 0x80, 0x8 ;  /* 0x000000000008781c */ /* 0x000fe20003f4f018 */
[----:B------:R-:W-:-:S12]  /*19a0*/  BRA.U UP0, `(.L_x_5) ;  /* 0x0000000100187547 */ /* 0x000fd8000b800000 */
[----:B------:R-:W-:Y:S01]  /*19b0*/  ELECT P3, URZ, PT ;  /* 0x0000000000ff782f */ /* 0x000fe20003860000 */
[----:B------:R-:W-:Y:S01]  /*19c0*/  IMAD.MOV.U32 R2, RZ, RZ, 0x1 ;  /* 0x00000001ff027424 */ /* 0x000fe200078e00ff */
[----:B------:R-:W-:Y:S01]  /*19d0*/  UMOV UR4, 0x40 ;  /* 0x0000004000047882 */ /* 0x000fe20000000000 */
[----:B------:R-:W-:Y:S01]  /*19e0*/  UVIRTCOUNT.DEALLOC.SMPOOL 0x80 ;  /* 0x000000800000784c */ /* 0x000fe20000000000 */
[----:B------:R-:W-:-:S09]  /*19f0*/  ULEA UR4, UR6, UR4, 0x18 ;  /* 0x0000000406047291 */ /* 0x000fd2000f8ec0ff */
[----:B------:R0:W-:Y:S03]  /*1a00*/  @P3 STS.U8 [UR4], R2 ;  /* 0x00000002ff003988 */ /* 0x0001e60008000004 */
.L_x_5:
[----:B------:R-:W-:Y:S01]  /*1a10*/  STTM.16dp32bit_t0_t15.x16 tmem[UR9], RZ ;  /* 0x000000ff000079ed */ /* 0x000fe20008a00009 */
[----:B------:R-:W-:Y:S01]  /*1a20*/  STTM.16dp32bit_t16_t31.x16 tmem[UR9+0x10], RZ ;  /* 0x000010ff000079ed */ /* 0x000fe20008a20009 */
[----:B------:R-:W1:Y:S02]  /*1a30*/  FENCE.VIEW.ASYNC.T ;  /* 0x00000000000073c6 */ /* 0x000e640000000200 */
[----:B-1----:R-:W-:Y:S01]  /*1a40*/  VOTEU.ALL UP2, P4 ;  /* 0x0000000000ff7886 */ /* 0x002fe20002040000 */
[----:B------:R-:W-:Y:S01]  /*1a50*/  VOTEU.ALL UP3, P4 ;  /* 0x0000000000ff7886 */ /* 0x000fe20002060000 */
[----:B------:R-:W-:Y:S01]  /*1a60*/  ISETP.LT.AND P1, PT, R98, UR8, P1 ;  /* 0x0000000862007c0c */ /* 0x000fe20008f21270 */
[C---:B------:R-:W-:Y:S01]  /*1a70*/  VIADD R40, R42.reuse, UR16 ;  /* 0x000000102a287c36 */ /* 0x040fe20008000000 */
[----:B------:R-:W-:Y:S02]  /*1a80*/  IADD3 R36, P3, PT, R42, UR16, RZ ;  /* 0x000000102a247c10 */ /* 0x000fe4000ff7e0ff */
[----:B------:R-:W-:Y:S01]  /*1a90*/  ISETP.LT.AND P2, PT, R100, UR8, P2 ;  /* 0x0000000864007c0c */ /* 0x000fe20009741270 */
[----:B0-----:R-:W-:Y:S01]  /*1aa0*/  IMAD R2, R45, 0x2, R40 ;  /* 0x000000022d027824 */ /* 0x001fe200078e0228 */
[----:B------:R-:W-:-:S04]  /*1ab0*/  @!UP2 UIADD3 UR20, UPT, UPT, -UR5, 0x100000, URZ ;  /* 0x001000000514a890 */ /* 0x000fc8000fffe1ff */
[----:B------:R-:W-:Y:S02]  /*1ac0*/  @!UP2 USHF.L.U32 UR21, UR20, 0xb, URZ ;  /* 0x0000000b1415a899 */ /* 0x000fe400080006ff */
[----:B------:R-:W-:Y:S01]  /*1ad0*/  @!UP2 USHF.L.U32 UR20, UR20, 0x1, URZ ;  /* 0x000000011414a899 */ /* 0x000fe200080006ff */
[----:B------:R-:W-:Y:S01]  /*1ae0*/  BAR.SYNC.DEFER_BLOCKING 0x0 ;  /* 0x0000000000007b1d */ /* 0x000fe20000010000 */
[-C--:B------:R-:W-:Y:S01]  /*1af0*/  LEA RZ, P5, R45, R36.reuse, 0x1 ;  /* 0x000000242dff7211 */ /* 0x080fe200078a08ff */
[----:B------:R-:W-:Y:S01]  /*1b00*/  IMAD.U32 R8, RZ, RZ, UR10 ;  /* 0x0000000aff087e24 */ /* 0x000fe2000f8e00ff */
[----:B------:R-:W-:Y:S01]  /*1b10*/  LEA.HI.X.SX32 R38, R43, UR17, 0x1, P3 ;  /* 0x000000112b267c11 */ /* 0x000fe200098f0eff */
[C---:B------:R-:W-:Y:S01]  /*1b20*/  IMAD R6, R67.reuse, 0x2, R40 ;  /* 0x0000000243067824 */ /* 0x040fe200078e0228 */
[----:B------:R-:W-:Y:S02]  /*1b30*/  LEA RZ, P3, R67, R36, 0x1 ;  /* 0x0000002443ff7211 */ /* 0x000fe400078608ff */
[----:B------:R-:W-:-:S02]  /*1b40*/  LOP3.LUT R86, R82, 0x20, RZ, 0xfc, !PT ;  /* 0x0000002052567812 */ /* 0x000fc400078efcff */
[----:B------:R-:W-:Y:S01]  /*1b50*/  LOP3.LUT R87, R82, 0x28, RZ, 0xfc, !PT ;  /* 0x0000002852577812 */ /* 0x000fe200078efcff */
[----:B------:R-:W-:Y:S01]  /*1b60*/  IMAD.U32 R14, RZ, RZ, UR10 ;  /* 0x0000000aff0e7e24 */ /* 0x000fe2000f8e00ff */
[-C--:B------:R-:W-:Y:S01]  /*1b70*/  LEA.HI.X.SX32 R3, R45, R38.reuse, 0x1, P5 ;  /* 0x000000262d037211 */ /* 0x080fe200028f0eff */
[----:B------:R-:W0:Y:S01]  /*1b80*/  LDCU UR4, c[0x0][0x3b0] ;  /* 0x00007600ff0477ac */ /* 0x000e220008000800 */
[----:B------:R-:W-:Y:S01]  /*1b90*/  LEA.HI.X.SX32 R7, R67, R38, 0x1, P3 ;  /* 0x0000002643077211 */ /* 0x000fe200018f0eff */
[----:B------:R-:W1:Y:S02]  /*1ba0*/  FENCE.VIEW.ASYNC.S ;  /* 0x00000000000073c6 */ /* 0x000e640000000000 */
[----:B-1----:R-:W1:Y:S02]  /*1bb0*/  @!UP3 SYNCS.EXCH.64 URZ, [UR14], UR20 ;  /* 0x000000140effb5b2 */ /* 0x002e640008000100 */
[----:B-1----:R-:W-:Y:S01]  /*1bc0*/  BAR.SYNC.DEFER_BLOCKING 0x0 ;  /* 0x0000000000007b1d */ /* 0x002fe20000010000 */
[----:B------:R-:W-:Y:S01]  /*1bd0*/  LEA RZ, P6, R73, R36, 0x1 ;  /* 0x0000002449ff7211 */ /* 0x000fe200078c08ff */
[----:B------:R-:W-:Y:S01]  /*1be0*/  IMAD R5, R8, 0x4, R115 ;  /* 0x0000000408057824 */ /* 0x000fe200078e0273 */
[----:B------:R-:W-:-:S02]  /*1bf0*/  PRMT R70, RZ, 0x7610, R70 ;  /* 0x00007610ff467816 */ /* 0x000fc40000000046 */
[----:B------:R-:W-:Y:S02]  /*1c00*/  LOP3.LUT R88, R82, 0x30, RZ, 0xfc, !PT ;  /* 0x0000003052587812 */ /* 0x000fe400078efcff */
[----:B------:R-:W-:Y:S01]  /*1c10*/  PLOP3.LUT P3, PT, PT, PT, UP1, 0x80, 0x8 ;  /* 0x000000000008781c */ /* 0x000fe20003f6f018 */
[----:B------:R1:W2:Y:S01]  /*1c20*/  @P1 LDG.E.U16 R66, desc[UR24][R2.64] ;  /* 0x0000001802421981 */ /* 0x0002a2000c1e1500 */
[----:B------:R-:W-:-:S03]  /*1c30*/  PLOP3.LUT P1, PT, PT, PT, UP1, 0x80, 0x8 ;  /* 0x000000000008781c */ /* 0x000fc60003f2f018 */
[----:B------:R3:W4:Y:S01]  /*1c40*/  @P2 LDG.E.U16 R68, desc[UR24][R6.64] ;  /* 0x0000001806442981 */ /* 0x000722000c1e1500 */
[----:B------:R-:W-:Y:S01]  /*1c50*/  ISETP.LT.AND P1, PT, R86, UR8, P1 ;  /* 0x0000000856007c0c */ /* 0x000fe20008f21270 */
[----:B------:R-:W-:Y:S01]  /*1c60*/  IMAD R14, R14, 0x4, R5 ;  /* 0x000000040e0e7824 */ /* 0x000fe200078e0205 */
[----:B------:R-:W-:Y:S01]  /*1c70*/  PLOP3.LUT P2, PT, PT, PT, UP1, 0x80, 0x8 ;  /* 0x000000000008781c */ /* 0x000fe20003f4f018 */
[--C-:B------:R-:W-:Y:S01]  /*1c80*/  IMAD R8, R114, 0x2, R40.reuse ;  /* 0x0000000272087824 */ /* 0x100fe200078e0228 */
[----:B------:R-:W-:Y:S01]  /*1c90*/  ISETP.LT.AND P3, PT, R88, UR8, P3 ;  /* 0x0000000858007c0c */ /* 0x000fe20009f61270 */
[C---:B-1----:R-:W-:Y:S01]  /*1ca0*/  IMAD R2, R73.reuse, 0x2, R40 ;  /* 0x0000000249027824 */ /* 0x042fe200078e0228 */
[----:B------:R-:W-:Y:S02]  /*1cb0*/  LEA.HI.X.SX32 R3, R73, R38, 0x1, P6 ;  /* 0x0000002649037211 */ /* 0x000fe400030f0eff */
[----:B------:R-:W-:Y:S02]  /*1cc0*/  ISETP.LT.AND P2, PT, R87, UR8, P2 ;  /* 0x0000000857007c0c */ /* 0x000fe40009741270 */
[----:B---3--:R-:W-:-:S02]  /*1cd0*/  LEA R6, P6, R5, R36, 0x1 ;  /* 0x0000002405067211 */ /* 0x008fc400078c08ff */
[----:B------:R-:W-:Y:S01]  /*1ce0*/  LEA RZ, P5, R114, R36, 0x1 ;  /* 0x0000002472ff7211 */ /* 0x000fe200078a08ff */
[----:B------:R1:W3:Y:S01]  /*1cf0*/  @P1 LDG.E.U16 R70, desc[UR24][R2.64] ;  /* 0x0000001802461981 */ /* 0x0002e2000c1e1500 */
[-C--:B------:R-:W-:Y:S01]  /*1d00*/  LEA.HI.X.SX32 R7, R5, R38.reuse, 0x1, P6 ;  /* 0x0000002605077211 */ /* 0x080fe200030f0eff */
[----:B------:R-:W-:Y:S01]  /*1d10*/  IMAD.U32 R5, RZ, RZ, UR10 ;  /* 0x0000000aff057e24 */ /* 0x000fe2000f8e00ff */
[----:B------:R-:W-:Y:S02]  /*1d20*/  LOP3.LUT R89, R82, 0x38, RZ, 0xfc, !PT ;  /* 0x0000003852597812 */ /* 0x000fe400078efcff */
[----:B------:R-:W-:Y:S02]  /*1d30*/  PLOP3.LUT P1, PT, PT, PT, UP1, 0x80, 0x8 ;  /* 0x000000000008781c */ /* 0x000fe40003f2f018 */
[----:B------:R-:W-:Y:S02]  /*1d40*/  PRMT R72, RZ, 0x7610, R72 ;  /* 0x00007610ff487816 */ /* 0x000fe40000000048 */
[----:B------:R-:W-:Y:S01]  /*1d50*/  PRMT R74, RZ, 0x7610, R74 ;  /* 0x00007610ff4a7816 */ /* 0x000fe2000000004a */
[----:B-1----:R-:W-:Y:S01]  /*1d60*/  IMAD R2, R5, 0x4, R14 ;  /* 0x0000000405027824 */ /* 0x002fe200078e020e */
[----:B------:R-:W-:-:S02]  /*1d70*/  LEA.HI.X.SX32 R9, R114, R38, 0x1, P5 ;  /* 0x0000002672097211 */ /* 0x000fc400028f0eff */
[----:B------:R-:W-:Y:S02]  /*1d80*/  ISETP.LT.AND P1, PT, R89, UR8, P1 ;  /* 0x0000000859007c0c */ /* 0x000fe40008f21270 */
[----:B------:R-:W-:Y:S01]  /*1d90*/  LEA RZ, P5, R2, R36, 0x1 ;  /* 0x0000002402ff7211 */ /* 0x000fe200078a08ff */
[----:B------:R1:W5:Y:S01]  /*1da0*/  @P2 LDG.E.U16 R72, desc[UR24][R8.64] ;  /* 0x0000001808482981 */ /* 0x000362000c1e1500 */
[C---:B------:R-:W-:Y:S02]  /*1db0*/  LOP3.LUT R91, R82.reuse, 0x1c, RZ, 0xfc, !PT ;  /* 0x0000001c525b7812 */ /* 0x040fe400078efcff */
[----:B------:R-:W-:Y:S01]  /*1dc0*/  PLOP3.LUT P2, PT, PT, PT, UP1, 0x80, 0x8 ;  /* 0x000000000008781c */ /* 0x000fe20003f4f018 */
[----:B------:R0:W5:Y:S01]  /*1dd0*/  @P3 LDG.E.U16 R74, desc[UR24][R6.64] ;  /* 0x00000018064a3981 */ /* 0x000162000c1e1500 */
[----:B------:R-:W-:Y:S02]  /*1de0*/  PRMT R64, RZ, 0x7610, R64 ;  /* 0x00007610ff407816 */ /* 0x000fe40000000040 */
[----:B------:R-:W-:-:S02]  /*1df0*/  LOP3.LUT R90, R82, 0x14, RZ, 0xfc, !PT ;  /* 0x00000014525a7812 */ /* 0x000fc400078efcff */
[----:B------:R-:W-:Y:S01]  /*1e00*/  PLOP3.LUT P3, PT, PT, PT, UP1, 0x80, 0x8 ;  /* 0x000000000008781c */ /* 0x000fe20003f6f018 */
[----:B------:R-:W-:Y:S01]  /*1e10*/  IMAD.U32 R3, RZ, RZ, UR10 ;  /* 0x0000000aff037e24 */ /* 0x000fe2000f8e00ff */
[----:B------:R-:W-:Y:S02]  /*1e20*/  LEA.HI.X.SX32 R5, R2, R38, 0x1, P5 ;  /* 0x0000002602057211 */ /* 0x000fe400028f0eff */
[----:B------:R-:W-:Y:S02]  /*1e30*/  ISETP.LT.AND P2, PT, R91, UR8, P2 ;  /* 0x000000085b007c0c */ /* 0x000fe40009741270 */
[----:B------:R-:W-:Y:S01]  /*1e40*/  ISETP.LT.AND P3, PT, R90, UR8, P3 ;  /* 0x000000085a007c0c */ /* 0x000fe20009f61270 */
[----:B------:R-:W-:Y:S01]  /*1e50*/  IMAD R16, R3, 0x4, R2 ;  /* 0x0000000403107824 */ /* 0x000fe200078e0202 */
[----:B------:R0:W5:Y:S01]  /*1e60*/  @P1 LDG.E.U16 R64, desc[UR24][R4.64] ;  /* 0x0000001804401981 */ /* 0x000162000c1e1500 */
[-C--:B------:R-:W-:Y:S02]  /*1e70*/  LEA RZ, P5, R71, R36.reuse, 0x1 ;  /* 0x0000002447ff7211 */ /* 0x080fe400078a08ff */
[----:B------:R-:W-:-:S02]  /*1e80*/  LEA R2, P1, R12, R36, 0x1 ;  /* 0x000000240c027211 */ /* 0x000fc400078208ff */
[----:B------:R-:W-:Y:S01]  /*1e90*/  LEA RZ, P6, R49, R36, 0x1 ;  /* 0x0000002431ff7211 */ /* 0x000fe200078c08ff */
[--C-:B-1----:R-:W-:Y:S01]  /*1ea0*/  IMAD R8, R71, 0x2, R40.reuse ;  /* 0x0000000247087824 */ /* 0x102fe200078e0228 */
[----:B------:R-:W-:Y:S01]  /*1eb0*/  PRMT R69, RZ, 0x7610, R69 ;  /* 0x00007610ff457816 */ /* 0x000fe20000000045 */
[----:B0-----:R-:W-:Y:S01]  /*1ec0*/  IMAD R6, R49, 0x2, R40 ;  /* 0x0000000231067824 */ /* 0x001fe200078e0228 */
[----:B------:R-:W-:Y:S02]  /*1ed0*/  PRMT R65, RZ, 0x7610, R65 ;  /* 0x00007610ff417816 */ /* 0x000fe40000000041 */
[-C--:B------:R-:W-:Y:S02]  /*1ee0*/  LEA.HI.X.SX32 R9, R71, R38.reuse, 0x1, P5 ;  /* 0x0000002647097211 */ /* 0x080fe400028f0eff */
[-C--:B------:R-:W-:Y:S02]  /*1ef0*/  LEA.HI.X.SX32 R3, R12, R38.reuse, 0x1, P1 ;  /* 0x000000260c037211 */ /* 0x080fe400008f0eff */
[----:B------:R-:W-:Y:S01]  /*1f00*/  LEA.HI.X.SX32 R7, R49, R38, 0x1, P6 ;  /* 0x0000002631077211 */ /* 0x000fe200030f0eff */
[----:B------:R0:W5:Y:S01]  /*1f10*/  @P2 LDG.E.U16 R69, desc[UR24][R8.64] ;  /* 0x0000001808452981 */ /* 0x000162000c1e1500 */
[----:B------:R-:W-:-:S02]  /*1f20*/  LEA RZ, P1, R77, R36, 0x1 ;  /* 0x000000244dff7211 */ /* 0x000fc400078208ff */
[----:B------:R-:W-:Y:S01]  /*1f30*/  LEA R4, P5, R13, R36, 0x1 ;  /* 0x000000240d047211 */ /* 0x000fe200078a08ff */
[----:B------:R1:W5:Y:S01]  /*1f40*/  @P3 LDG.E.U16 R65, desc[UR24][R6.64] ;  /* 0x0000001806413981 */ /* 0x000362000c1e1500 */
[----:B------:R-:W-:Y:S02]  /*1f50*/  LEA.HI.X.SX32 R15, R77, R38, 0x1, P1 ;  /* 0x000000264d0f7211 */ /* 0x000fe400008f0eff */
[C---:B------:R-:W-:Y:S02]  /*1f60*/  LOP3.LUT R93, R82.reuse, 0x2c, RZ, 0xfc, !PT ;  /* 0x0000002c525d7812 */ /* 0x040fe400078efcff */
[----:B------:R-:W-:Y:S02]  /*1f70*/  PLOP3.LUT P2, PT, PT, PT, UP1, 0x80, 0x8 ;  /* 0x000000000008781c */ /* 0x000fe40003f4f018 */
[----:B0-----:R-:W-:Y:S02]  /*1f80*/  LEA R8, P1, R11, R36, 0x1 ;  /* 0x000000240b087211 */ /* 0x001fe400078208ff */
[----:B------:R-:W-:-:S02]  /*1f90*/  LOP3.LUT R92, R82, 0x24, RZ, 0xfc, !PT ;  /* 0x00000024525c7812 */ /* 0x000fc400078efcff */
[----:B------:R-:W-:Y:S02]  /*1fa0*/  PLOP3.LUT P3, PT, PT, PT, UP1, 0x80, 0x8 ;  /* 0x000000000008781c */ /* 0x000fe40003f6f018 */
[----:B------:R-:W-:Y:S02]  /*1fb0*/  LEA.HI.X.SX32 R5, R13, R38, 0x1, P5 ;  /* 0x000000260d057211 */ /* 0x000fe400028f0eff */
[-C--:B-1----:R-:W-:Y:S02]  /*1fc0*/  LEA R6, P6, R10, R36.reuse, 0x1 ;  /* 0x000000240a067211 */ /* 0x082fe400078c08ff */
[----:B------:R-:W-:Y:S02]  /*1fd0*/  LEA R12, P5, R14, R36, 0x1 ;  /* 0x000000240e0c7211 */ /* 0x000fe400078a08ff */
[----:B------:R-:W-:Y:S02]  /*1fe0*/  ISETP.LT.AND P2, PT, R93, UR8, P2 ;  /* 0x000000085d007c0c */ /* 0x000fe40009741270 */
[----:B------:R-:W-:-:S02]  /*1ff0*/  LEA.HI.X.SX32 R9, R11, R38, 0x1, P1 ;  /* 0x000000260b097211 */ /* 0x000fc400008f0eff */
[----:B------:R-:W-:Y:S02]  /*2000*/  LOP3.LUT R94, R82, 0x34, RZ, 0xfc, !PT ;  /* 0x00000034525e7812 */ /* 0x000fe400078efcff */
[----:B------:R-:W-:Y:S02]  /*2010*/  ISETP.LT.AND P3, PT, R92, UR8, P3 ;  /* 0x000000085c007c0c */ /* 0x000fe40009f61270 */
[----:B------:R-:W-:Y:S02]  /*2020*/  PLOP3.LUT P1, PT, PT, PT, UP1, 0x80, 0x8 ;  /* 0x000000000008781c */ /* 0x000fe40003f2f018 */
[-C--:B------:R-:W-:Y:S02]  /*2030*/  LEA.HI.X.SX32 R7, R10, R38.reuse, 0x1, P6 ;  /* 0x000000260a077211 */ /* 0x080fe400030f0eff */
[----:B------:R-:W-:Y:S02]  /*2040*/  LEA.HI.X.SX32 R13, R14, R38, 0x1, P5 ;  /* 0x000000260e0d7211 */ /* 0x000fe400028f0eff */
[----:B------:R-:W-:-:S02]  /*2050*/  LEA R10, P6, R16, R36, 0x1 ;  /* 0x00000024100a7211 */ /* 0x000fc400078c08ff */
[C---:B------:R-:W-:Y:S02]  /*2060*/  LEA RZ, P5, R115.reuse, R36, 0x1 ;  /* 0x0000002473ff7211 */ /* 0x040fe400078a08ff */
[----:B------:R-:W-:Y:S02]  /*2070*/  ISETP.LT.AND P1, PT, R94, UR8, P1 ;  /* 0x000000085e007c0c */ /* 0x000fe40008f21270 */
[----:B------:R-:W-:Y:S02]  /*2080*/  PRMT R47, RZ, 0x7610, R47 ;  /* 0x00007610ff2f7816 */ /* 0x000fe4000000002f */
[-C--:B------:R-:W-:Y:S01]  /*2090*/  LEA.HI.X.SX32 R11, R16, R38.reuse, 0x1, P6 ;  /* 0x00000026100b7211 */ /* 0x080fe200030f0eff */
[--C-:B------:R-:W-:Y:S01]  /*20a0*/  IMAD R16, R115, 0x2, R40.reuse ;  /* 0x0000000273107824 */ /* 0x100fe200078e0228 */
[----:B------:R-:W-:Y:S01]  /*20b0*/  PRMT R121, RZ, 0x7610, R121 ;  /* 0x00007610ff797816 */ /* 0x000fe20000000079 */
[----:B------:R-:W-:Y:S01]  /*20c0*/  IMAD R14, R77, 0x2, R40 ;  /* 0x000000024d0e7824 */ /* 0x000fe200078e0228 */
[----:B------:R-:W-:-:S02]  /*20d0*/  LEA.HI.X.SX32 R17, R115, R38, 0x1, P5 ;  /* 0x0000002673117211 */ /* 0x000fc400028f0eff */
[----:B------:R-:W-:Y:S02]  /*20e0*/  PLOP3.LUT P5, PT, PT, PT, UP1, 0x80, 0x8 ;  /* 0x000000000008781c */ /* 0x000fe40003faf018 */
[----:B------:R-:W-:Y:S01]  /*20f0*/  PRMT R75, RZ, 0x7610, R75 ;  /* 0x00007610ff4b7816 */ /* 0x000fe2000000004b */
[----:B------:R0:W5:Y:S01]  /*2100*/  @P2 LDG.E.U16 R47, desc[UR24][R16.64] ;  /* 0x00000018102f2981 */ /* 0x000162000c1e1500 */
[C---:B------:R-:W-:Y:S02]  /*2110*/  LOP3.LUT R96, R82.reuse, 0x3c, RZ, 0xfc, !PT ;  /* 0x0000003c52607812 */ /* 0x040fe400078efcff */
[----:B------:R-:W-:Y:S01]  /*2120*/  PLOP3.LUT P2, PT, PT, PT, UP1, 0x80, 0x8 ;  /* 0x000000000008781c */ /* 0x000fe20003f4f018 */
[----:B------:R-:W5:Y:S01]  /*2130*/  @P3 LDG.E.U16 R121, desc[UR24][R14.64] ;  /* 0x000000180e793981 */ /* 0x000f62000c1e1500 */
[C---:B------:R-:W-:Y:S02]  /*2140*/  ISETP.LT.AND P3, PT, R82.reuse, UR8, P5 ;  /* 0x0000000852007c0c */ /* 0x040fe4000af61270 */
[----:B------:R-:W-:Y:S01]  /*2150*/  LOP3.LUT R95, R82, 0x8, RZ, 0xfc, !PT ;  /* 0x00000008525f7812 */ /* 0x000fe200078efcff */
[----:B------:R1:W5:Y:S01]  /*2160*/  @P1 LDG.E.U16 R75, desc[UR24][R12.64] ;  /* 0x000000180c4b1981 */ /* 0x000362000c1e1500 */
[----:B------:R-:W-:-:S02]  /*2170*/  PLOP3.LUT P5, PT, PT, PT, UP1, 0x80, 0x8 ;  /* 0x000000000008781c */ /* 0x000fc40003faf018 */
[----:B------:R-:W-:Y:S02]  /*2180*/  ISETP.LT.AND P2, PT, R96, UR8, P2 ;  /* 0x0000000860007c0c */ /* 0x000fe40009741270 */
[----:B------:R-:W-:Y:S02]  /*2190*/  PLOP3.LUT P1, PT, PT, PT, UP1, 0x80, 0x8 ;  /* 0x000000000008781c */ /* 0x000fe40003f2f018 */
[----:B------:R-:W-:Y:S02]  /*21a0*/  ISETP.LT.AND P5, PT, R95, UR8, P5 ;  /* 0x000000085f007c0c */ /* 0x000fe4000afa1270 */
[----:B------:R-:W-:Y:S02]  /*21b0*/  PRMT R76, RZ, 0x7610, R76 ;  /* 0x00007610ff4c7816 */ /* 0x000fe4000000004c */
[C---:B------:R-:W-:Y:S01]  /*21c0*/  ISETP.LT.AND P1, PT, R18.reuse, UR8, P1 ;  /* 0x0000000812007c0c */ /* 0x040fe20008f21270 */
[----:B------:R-:W-:Y:S01]  /*21d0*/  IMAD R18, R18, UR11, RZ ;  /* 0x0000000b12127c24 */ /* 0x000fe2000f8e02ff */
[----:B------:R-:W-:Y:S01]  /*21e0*/  PRMT R79, RZ, 0x7610, R79 ;  /* 0x00007610ff4f7816 */ /* 0x000fe2000000004f */
[----:B------:R-:W-:Y:S01]  /*21f0*/  IMAD R19, R19, UR4, RZ ;  /* 0x0000000413137c24 */ /* 0x000fe2000f8e02ff */
[----:B------:R-:W5:Y:S01]  /*2200*/  @P3 LDG.E.U16 R76, desc[UR24][R2.64] ;  /* 0x00000018024c3981 */ /* 0x000f62000c1e1500 */
[----:B------:R-:W-:Y:S01]  /*2210*/  PRMT R46, RZ, 0x7610, R46 ;  /* 0x00007610ff2e7816 */ /* 0x000fe2000000002e */
[----:B------:R-:W-:Y:S01]  /*2220*/  IMAD R20, R20, UR4, RZ ;  /* 0x0000000414147c24 */ /* 0x000fe2000f8e02ff */
[----:B------:R-:W-:Y:S01]  /*2230*/  PRMT R117, RZ, 0x7610, R117 ;  /* 0x00007610ff757816 */ /* 0x000fe20000000075 */
[----:B------:R-:W-:Y:S01]  /*2240*/  IMAD R21, R21, UR4, RZ ;  /* 0x0000000415157c24 */ /* 0x000fe2000f8e02ff */
[----:B------:R-:W-:Y:S01]  /*2250*/  LEA R40, P3, R18, UR18, 0x1 ;  /* 0x0000001212287c11 */ /* 0x000fe2000f8608ff */
[----:B------:R1:W5:Y:S01]  /*2260*/  @P2 LDG.E.U16 R79, desc[UR24][R10.64] ;  /* 0x000000180a4f2981 */ /* 0x000362000c1e1500 */
[----:B0-----:R-:W-:Y:S01]  /*2270*/  IMAD R17, R22, UR4, RZ ;  /* 0x0000000416117c24 */ /* 0x001fe2000f8e02ff */
[----:B------:R-:W-:-:S02]  /*2280*/  LOP3.LUT R97, R82, 0xc, RZ, 0xfc, !PT ;  /* 0x0000000c52617812 */ /* 0x000fc400078efcff */
[----:B------:R-:W-:Y:S01]  /*2290*/  PLOP3.LUT P2, PT, PT, PT, UP1, 0x80, 0x8 ;  /* 0x000000000008781c */ /* 0x000fe20003f4f018 */
[----:B------:R-:W5:Y:S01]  /*22a0*/  @P5 LDG.E.U16 R46, desc[UR24][R4.64] ;  /* 0x00000018042e5981 */ /* 0x000f62000c1e1500 */
[----:B------:R-:W-:Y:S01]  /*22b0*/  LEA.HI.X.SX32 R41, R18, UR19, 0x1, P3 ;  /* 0x0000001312297c11 */ /* 0x000fe200098f0eff */
[----:B------:R-:W-:Y:S01]  /*22c0*/  IMAD R23, R23, UR4, RZ ;  /* 0x0000000417177c24 */ /* 0x000fe2000f8e02ff */
[-C--:B-1----:R-:W-:Y:S01]  /*22d0*/  LEA R12, P5, R20, R40.reuse, 0x1 ;  /* 0x00000028140c7211 */ /* 0x082fe200078a08ff */
[----:B------:R-:W-:Y:S01]  /*22e0*/  IMAD R35, R24, UR4, RZ ;  /* 0x0000000418237c24 */ /* 0x000fe2000f8e02ff */
[-C--:B------:R-:W-:Y:S01]  /*22f0*/  LEA R10, P3, R19, R40.reuse, 0x1 ;  /* 0x00000028130a7211 */ /* 0x080fe200078608ff */
[----:B------:R-:W-:Y:S01]  /*2300*/  IMAD R25, R25, UR4, RZ ;  /* 0x0000000419197c24 */ /* 0x000fe2000f8e02ff */
[----:B------:R-:W5:Y:S01]  /*2310*/  @P0 LDG.E.U16 R117, desc[UR24][R6.64] ;  /* 0x0000001806750981 */ /* 0x000f62000c1e1500 */
[----:B------:R-:W-:Y:S01]  /*2320*/  LEA R14, P6, R21, R40, 0x1 ;  /* 0x00000028150e7211 */ /* 0x000fe200078c08ff */
[----:B------:R-:W-:Y:S01]  /*2330*/  IMAD R36, R26, UR4, RZ ;  /* 0x000000041a247c24 */ /* 0x000fe2000f8e02ff */
[----:B------:R-:W-:-:S02]  /*2340*/  ISETP.LT.AND P2, PT, R97, UR8, P2 ;  /* 0x0000000861007c0c */ /* 0x000fc40009741270 */
[-C--:B------:R-:W-:Y:S02]  /*2350*/  LEA R16, P0, R17, R40.reuse, 0x1 ;  /* 0x0000002811107211 */ /* 0x080fe400078008ff */
[-C--:B------:R-:W-:Y:S01]  /*2360*/  LEA.HI.X.SX32 R11, R19, R41.reuse, 0x1, P3 ;  /* 0x00000029130b7211 */ /* 0x080fe200018f0eff */
[----:B------:R-:W-:Y:S01]  /*2370*/  IMAD R27, R27, UR4, RZ ;  /* 0x000000041b1b7c24 */ /* 0x000fe2000f8e02ff */
[-C--:B------:R-:W-:Y:S01]  /*2380*/  LEA R18, P3, R23, R40.reuse, 0x1 ;  /* 0x0000002817127211 */ /* 0x080fe200078608ff */
[----:B------:R-:W-:Y:S01]  /*2390*/  IMAD R37, R28, UR4, RZ ;  /* 0x000000041c257c24 */ /* 0x000fe2000f8e02ff */
[-C--:B------:R-:W-:Y:S01]  /*23a0*/  LEA.HI.X.SX32 R13, R20, R41.reuse, 0x1, P5 ;  /* 0x00000029140d7211 */ /* 0x080fe200028f0eff */
[----:B------:R-:W-:Y:S01]  /*23b0*/  IMAD R38, R29, UR4, RZ ;  /* 0x000000041d267c24 */ /* 0x000fe2000f8e02ff */
[----:B------:R-:W-:Y:S01]  /*23c0*/  LEA.HI.X.SX32 R15, R21, R41, 0x1, P6 ;  /* 0x00000029150f7211 */ /* 0x000fe200030f0eff */
[----:B------:R-:W-:Y:S01]  /*23d0*/  IMAD R39, R30, UR4, RZ ;  /* 0x000000041e277c24 */ /* 0x000fe2000f8e02ff */
[----:B------:R-:W-:-:S02]  /*23e0*/  LEA R20, P5, R35, R40, 0x1 ;  /* 0x0000002823147211 */ /* 0x000fc400078a08ff */
[-C--:B------:R-:W-:Y:S02]  /*23f0*/  LEA R22, P6, R25, R40.reuse, 0x1 ;  /* 0x0000002819167211 */ /* 0x080fe400078c08ff */
[-C--:B------:R-:W-:Y:S02]  /*2400*/  LEA.HI.X.SX32 R17, R17, R41.reuse, 0x1, P0 ;  /* 0x0000002911117211 */ /* 0x080fe400000f0eff */
[-C--:B------:R-:W-:Y:S02]  /*2410*/  LEA R24, P0, R36, R40.reuse, 0x1 ;  /* 0x0000002824187211 */ /* 0x080fe400078008ff */
[----:B------:R-:W-:Y:S02]  /*2420*/  PRMT R119, RZ, 0x7610, R119 ;  /* 0x00007610ff777816 */ /* 0x000fe40000000077 */
[-C--:B------:R-:W-:Y:S01]  /*2430*/  LEA.HI.X.SX32 R19, R23, R41.reuse, 0x1, P3 ;  /* 0x0000002917137211 */ /* 0x080fe200018f0eff */
[----:B------:R-:W-:Y:S01]  /*2440*/  IMAD R44, R31, UR4, RZ ;  /* 0x000000041f2c7c24 */ /* 0x000fe2000f8e02ff */
[-C--:B------:R-:W-:Y:S01]  /*2450*/  LEA.HI.X.SX32 R21, R35, R41.reuse, 0x1, P5 ;  /* 0x0000002923157211 */ /* 0x080fe200028f0eff */
[----:B------:R-:W-:Y:S01]  /*2460*/  IMAD R48, R32, UR4, RZ ;  /* 0x0000000420307c24 */ /* 0x000fe2000f8e02ff */
[----:B------:R-:W-:Y:S01]  /*2470*/  LEA.HI.X.SX32 R23, R25, R41, 0x1, P6 ;  /* 0x0000002919177211 */ /* 0x000fe200030f0eff */
[----:B------:R-:W-:Y:S01]  /*2480*/  IMAD R78, R33, UR4, RZ ;  /* 0x00000004214e7c24 */ /* 0x000fe2000f8e02ff */
[-C--:B------:R-:W-:Y:S01]  /*2490*/  LEA R26, P3, R27, R40.reuse, 0x1 ;  /* 0x000000281b1a7211 */ /* 0x080fe200078608ff */
[----:B------:R-:W-:Y:S01]  /*24a0*/  IMAD R80, R34, UR4, RZ ;  /* 0x0000000422507c24 */ /* 0x000fe2000f8e02ff */
[-C--:B------:R-:W-:Y:S01]  /*24b0*/  LEA R28, P5, R37, R40.reuse, 0x1 ;  /* 0x00000028251c7211 */ /* 0x080fe200078a08ff */
[----:B------:R-:W5:Y:S01]  /*24c0*/  @P2 LDG.E.U16 R119, desc[UR24][R8.64] ;  /* 0x0000001808772981 */ /* 0x000f62000c1e1500 */
[----:B------:R-:W-:-:S02]  /*24d0*/  LEA R30, P6, R38, R40, 0x1 ;  /* 0x00000028261e7211 */ /* 0x000fc400078c08ff */
[-C--:B------:R-:W-:Y:S02]  /*24e0*/  LEA.HI.X.SX32 R25, R36, R41.reuse, 0x1, P0 ;  /* 0x0000002924197211 */ /* 0x080fe400000f0eff */
[-C--:B------:R-:W-:Y:S02]  /*24f0*/  LEA R32, P0, R39, R40.reuse, 0x1 ;  /* 0x0000002827207211 */ /* 0x080fe400078008ff */
[-C--:B------:R-:W-:Y:S02]  /*2500*/  LEA.HI.X.SX32 R27, R27, R41.reuse, 0x1, P3 ;  /* 0x000000291b1b7211 */ /* 0x080fe400018f0eff */
[-C--:B------:R-:W-:Y:S02]  /*2510*/  LEA.HI.X.SX32 R29, R37, R41.reuse, 0x1, P5 ;  /* 0x00000029251d7211 */ /* 0x080fe400028f0eff */
[----:B------:R-:W-:Y:S02]  /*2520*/  LEA.HI.X.SX32 R31, R38, R41, 0x1, P6 ;  /* 0x00000029261f7211 */ /* 0x000fe400030f0eff */
[----:B------:R-:W-:-:S02]  /*2530*/  LEA R34, P3, R44, R40, 0x1 ;  /* 0x000000282c227211 */ /* 0x000fc400078608ff */
[-C--:B------:R-:W-:Y:S02]  /*2540*/  LEA R36, P5, R48, R40.reuse, 0x1 ;  /* 0x0000002830247211 */ /* 0x080fe400078a08ff */
[-C--:B------:R-:W-:Y:S02]  /*2550*/  LEA R38, P2, R78, R40.reuse, 0x1 ;  /* 0x000000284e267211 */ /* 0x080fe400078408ff */
[----:B------:R-:W-:Y:S02]  /*2560*/  LEA.HI.X.SX32 R33, R39, R41, 0x1, P0 ;  /* 0x0000002927217211 */ /* 0x000fe400000f0eff */
[----:B------:R-:W-:Y:S02]  /*2570*/  LEA R40, P0, R80, R40, 0x1 ;  /* 0x0000002850287211 */ /* 0x000fe400078008ff */
[----:B------:R-:W-:Y:S02]  /*2580*/  PRMT R116, RZ, 0x7610, R116 ;  /* 0x00007610ff747816 */ /* 0x000fe40000000074 */
[----:B------:R-:W-:-:S02]  /*2590*/  PRMT R118, RZ, 0x7610, R118 ;  /* 0x00007610ff767816 */ /* 0x000fc40000000076 */
[----:B------:R-:W-:Y:S02]  /*25a0*/  PRMT R112, RZ, 0x7610, R112 ;  /* 0x00007610ff707816 */ /* 0x000fe40000000070 */
[----:B------:R-:W-:Y:S01]  /*25b0*/  PRMT R110, RZ, 0x7610, R110 ;  /* 0x00007610ff6e7816 */ /* 0x000fe2000000006e */
[----:B------:R-:W5:Y:S01]  /*25c0*/  @P1 LDG.E.U16 R116, desc[UR24][R10.64] ;  /* 0x000000180a741981 */ /* 0x000f62000c1e1500 */
[----:B------:R-:W-:Y:S02]  /*25d0*/  PRMT R108, RZ, 0x7610, R108 ;  /* 0x00007610ff6c7816 */ /* 0x000fe4000000006c */
[----:B------:R-:W-:Y:S01]  /*25e0*/  PRMT R106, RZ, 0x7610, R106 ;  /* 0x00007610ff6a7816 */ /* 0x000fe2000000006a */
[----:B------:R-:W5:Y:S01]  /*25f0*/  @P1 LDG.E.U16 R118, desc[UR24][R14.64] ;  /* 0x000000180e761981 */ /* 0x000f62000c1e1500 */
[----:B------:R-:W-:Y:S02]  /*2600*/  PRMT R104, RZ, 0x7610, R104 ;  /* 0x00007610ff687816 */ /* 0x000fe40000000068 */
[----:B------:R-:W-:Y:S01]  /*2610*/  PRMT R102, RZ, 0x7610, R102 ;  /* 0x00007610ff667816 */ /* 0x000fe20000000066 */
[----:B------:R-:W5:Y:S01]  /*2620*/  @P1 LDG.E.U16 R112, desc[UR24][R18.64] ;  /* 0x0000001812701981 */ /* 0x000f62000c1e1500 */
[----:B------:R-:W-:-:S02]  /*2630*/  LEA.HI.X.SX32 R35, R44, R41, 0x1, P3 ;  /* 0x000000292c237211 */ /* 0x000fc400018f0eff */
[-C--:B------:R-:W-:Y:S01]  /*2640*/  LEA.HI.X.SX32 R37, R48, R41.reuse, 0x1, P5 ;  /* 0x0000002930257211 */ /* 0x080fe200028f0eff */
[----:B------:R-:W5:Y:S01]  /*2650*/  @P1 LDG.E.U16 R110, desc[UR24][R22.64] ;  /* 0x00000018166e1981 */ /* 0x000f62000c1e1500 */
[----:B------:R-:W-:Y:S02]  /*2660*/  LEA.HI.X.SX32 R39, R78, R41, 0x1, P2 ;  /* 0x000000294e277211 */ /* 0x000fe400010f0eff */
[----:B------:R-:W-:Y:S01]  /*2670*/  PRMT R113, RZ, 0x7610, R113 ;  /* 0x00007610ff717816 */ /* 0x000fe20000000071 */
[----:B------:R-:W5:Y:S01]  /*2680*/  @P1 LDG.E.U16 R108, desc[UR24][R26.64] ;  /* 0x000000181a6c1981 */ /* 0x000f62000c1e1500 */
[----:B------:R-:W-:Y:S02]  /*2690*/  PRMT R111, RZ, 0x7610, R111 ;  /* 0x00007610ff6f7816 */ /* 0x000fe4000000006f */
[----:B------:R-:W-:Y:S01]  /*26a0*/  PRMT R109, RZ, 0x7610, R109 ;  /* 0x00007610ff6d7816 */ /* 0x000fe2000000006d */
[----:B------:R-:W5:Y:S01]  /*26b0*/  @P1 LDG.E.U16 R106, desc[UR24][R30.64] ;  /* 0x000000181e6a1981 */ /* 0x000f62000c1e1500 */
[----:B------:R-:W-:-:S02]  /*26c0*/  PRMT R107, RZ, 0x7610, R107 ;  /* 0x00007610ff6b7816 */ /* 0x000fc4000000006b */
[----:B------:R-:W-:Y:S01]  /*26d0*/  PRMT R105, RZ, 0x7610, R105 ;  /* 0x00007610ff697816 */ /* 0x000fe20000000069 */
[----:B------:R-:W5:Y:S01]  /*26e0*/  @P1 LDG.E.U16 R104, desc[UR24][R34.64] ;  /* 0x0000001822681981 */ /* 0x000f62000c1e1500 */
[----:B------:R-:W-:Y:S02]  /*26f0*/  PRMT R103, RZ, 0x7610, R103 ;  /* 0x00007610ff677816 */ /* 0x000fe40000000067 */
[----:B------:R-:W-:Y:S01]  /*2700*/  PRMT R101, RZ, 0x7610, R101 ;  /* 0x00007610ff657816 */ /* 0x000fe20000000065 */
[----:B------:R-:W5:Y:S01]  /*2710*/  @P1 LDG.E.U16 R102, desc[UR24][R38.64] ;  /* 0x0000001826661981 */ /* 0x000f62000c1e1500 */
[----:B------:R-:W-:Y:S02]  /*2720*/  PRMT R99, RZ, 0x7610, R99 ;  /* 0x00007610ff637816 */ /* 0x000fe40000000063 */
[----:B------:R-:W-:Y:S01]  /*2730*/  LEA.HI.X.SX32 R41, R80, R41, 0x1, P0 ;  /* 0x0000002950297211 */ /* 0x000fe200000f0eff */
[----:B------:R-:W5:Y:S04]  /*2740*/  @P1 LDG.E.U16 R113, desc[UR24][R12.64] ;  /* 0x000000180c711981 */ /* 0x000f68000c1e1500 */
[----:B------:R-:W5:Y:S04]  /*2750*/  @P1 LDG.E.U16 R111, desc[UR24][R16.64] ;  /* 0x00000018106f1981 */ /* 0x000f68000c1e1500 */
[----:B------:R-:W5:Y:S04]  /*2760*/  @P1 LDG.E.U16 R109, desc[UR24][R20.64] ;  /* 0x00000018146d1981 */ /* 0x000f68000c1e1500 */
[----:B------:R-:W5:Y:S04]  /*2770*/  @P1 LDG.E.U16 R107, desc[UR24][R24.64] ;  /* 0x00000018186b1981 */ /* 0x000f68000c1e1500 */
[----:B------:R-:W5:Y:S04]  /*2780*/  @P1 LDG.E.U16 R105, desc[UR24][R28.64] ;  /* 0x000000181c691981 */ /* 0x000f68000c1e1500 */
[----:B------:R-:W5:Y:S04]  /*2790*/  @P1 LDG.E.U16 R103, desc[UR24][R32.64] ;  /* 0x0000001820671981 */ /* 0x000f68000c1e1500 */
[----:B------:R-:W5:Y:S04]  /*27a0*/  @P1 LDG.E.U16 R101, desc[UR24][R36.64] ;  /* 0x0000001824651981 */ /* 0x000f68000c1e1500 */
[----:B------:R-:W5:Y:S01]  /*27b0*/  @P1 LDG.E.U16 R99, desc[UR24][R40.64] ;  /* 0x0000001828631981 */ /* 0x000f62000c1e1500 */
[C---:B------:R-:W-:Y:S01]  /*27c0*/  LOP3.LUT R44, R63.reuse, 0xc0, RZ, 0xc0, !PT ;  /* 0x000000c03f2c7812 */ /* 0x040fe200078ec0ff */
[----:B------:R-:W-:Y:S01]  /*27d0*/  IMAD.SHL.U32 R81, R63, 0x2, RZ ;  /* 0x000000023f517824 */ /* 0x000fe200078e00ff */
[----:B------:R-:W-:-:S04]  /*27e0*/  @!UP2 UIADD3 UR4, UPT, UPT, -UR5, 0x100000, URZ ;  /* 0x001000000504a890 */ /* 0x000fc8000fffe1ff */
[----:B------:R-:W-:Y:S02]  /*27f0*/  @!UP2 USHF.L.U32 UR5, UR4, 0xb, URZ ;  /* 0x0000000b0405a899 */ /* 0x000fe400080006ff */
[----:B------:R-:W-:Y:S01]  /*2800*/  @!UP2 USHF.L.U32 UR4, UR4, 0x1, URZ ;  /* 0x000000010404a899 */ /* 0x000fe200080006ff */
[----:B------:R-:W-:-:S04]  /*2810*/  SHF.R.U32.HI R44, RZ, 0x2, R44 ;  /* 0x00000002ff2c7819 */ /* 0x000fc8000001162c */
[----:B------:R-:W-:Y:S02]  /*2820*/  LOP3.LUT R81, R44, 0x1fe, R81, 0x78, !PT ;  /* 0x000001fe2c517812 */ /* 0x000fe400078e7851 */
[----:B------:R-:W-:Y:S01]  /*2830*/  SHF.R.S32.HI R44, RZ, 0x1f, R43 ;  /* 0x0000001fff2c7819 */ /* 0x000fe2000001142b */
[----:B------:R-:W-:Y:S01]  /*2840*/  VOTEU.ALL UP1, P4 ;  /* 0x0000000000ff7886 */ /* 0x000fe20002020000 */
[----:B------:R-:W-:Y:S02]  /*2850*/  SHF.R.S32.HI R78, RZ, 0x1f, R45 ;  /* 0x0000001fff4e7819 */ /* 0x000fe4000001142d */
[----:B------:R-:W-:Y:S02]  /*2860*/  SHF.L.U64.HI R43, R43, 0x1, R44 ;  /* 0x000000012b2b7819 */ /* 0x000fe4000001022c */
[----:B------:R-:W-:Y:S01]  /*2870*/  LEA R44, P0, R45, R42, 0x1 ;  /* 0x0000002a2d2c7211 */ /* 0x000fe200078008ff */
[----:B------:R0:W1:Y:S01]  /*2880*/  @!UP1 SYNCS.EXCH.64 URZ, [UR13+0x8008], UR4 ;  /* 0x008008040dff95b2 */ /* 0x0000620008000100 */
[----:B--2---:R2:W-:Y:S01]  /*2890*/  STS.U16 [R81+UR13+0x800], R66 ;  /* 0x0008004251007988 */ /* 0x0045e2000800040d */
[----:B------:R-:W-:-:S02]  /*28a0*/  SHF.R.S32.HI R80, RZ, 0x1f, R49 ;  /* 0x0000001fff507819 */ /* 0x000fc40000011431 */
[-C--:B------:R-:W-:Y:S01]  /*28b0*/  LEA R48, P1, R49, R42.reuse, 0x1 ;  /* 0x0000002a31307211 */ /* 0x080fe200078208ff */
[----:B----4-:R4:W-:Y:S01]  /*28c0*/  STS.U16 [R81+UR13+0xc00], R68 ;  /* 0x000c004451007988 */ /* 0x0109e2000800040d */
[-C--:B------:R-:W-:Y:S02]  /*28d0*/  LEA.HI.X R45, R45, R43.reuse, R78, 0x1, P0 ;  /* 0x0000002b2d2d7211 */ /* 0x080fe400000f0c4e */
[----:B------:R-:W-:Y:S02]  /*28e0*/  LEA.HI.X R49, R49, R43, R80, 0x1, P1 ;  /* 0x0000002b31317211 */ /* 0x000fe400008f0c50 */
[----:B--2---:R-:W-:Y:S02]  /*28f0*/  LEA R66, P0, R67, R42, 0x1 ;  /* 0x0000002a43427211 */ /* 0x004fe400078008ff */
[----:B----4-:R-:W-:Y:S01]  /*2900*/  SHF.R.S32.HI R68, RZ, 0x1f, R67 ;  /* 0x0000001fff447819 */ /* 0x010fe20000011443 */
[----:B---3--:R2:W-:Y:S01]  /*2910*/  STS.U16 [R81+UR13+0x1000], R70 ;  /* 0x0010004651007988 */ /* 0x0085e2000800040d */
[----:B------:R-:W-:-:S02]  /*2920*/  LOP3.LUT R80, R81, 0x40, RZ, 0x3c, !PT ;  /* 0x0000004051507812 */ /* 0x000fc400078e3cff */
[----:B------:R-:W-:Y:S01]  /*2930*/  LEA.HI.X R67, R67, R43, R68, 0x1, P0 ;  /* 0x0000002b43437211 */ /* 0x000fe200000f0c44 */
[----:B------:R-:W-:Y:S01]  /*2940*/  IMAD R122, R88, UR10, RZ ;  /* 0x0000000a587a7c24 */ /* 0x000fe2000f8e02ff */
[----:B------:R-:W-:Y:S02]  /*2950*/  SHF.R.S32.HI R68, RZ, 0x1f, R73 ;  /* 0x0000001fff447819 */ /* 0x000fe40000011449 */
[----:B--2---:R-:W-:Y:S01]  /*2960*/  LEA R70, P1, R71, R42, 0x1 ;  /* 0x0000002a47467211 */ /* 0x004fe200078208ff */
[----:B-----5:R2:W-:Y:S04]  /*2970*/  STS.U16 [R81+UR13+0x1400], R72 ;  /* 0x0014004851007988 */ /* 0x0205e8000800040d */
[----:B------:R3:W-:Y:S01]  /*2980*/  STS.U16 [R81+UR13+0x1800], R74 ;  /* 0x0018004a51007988 */ /* 0x0007e2000800040d */
[----:B--2---:R-:W-:-:S02]  /*2990*/  SHF.R.S32.HI R72, RZ, 0x1f, R71 ;  /* 0x0000001fff487819 */ /* 0x004fc40000011447 */
[-C--:B---3--:R-:W-:Y:S02]  /*29a0*/  LEA R74, P0, R73, R42.reuse, 0x1 ;  /* 0x0000002a494a7211 */ /* 0x088fe400078008ff */
[-C--:B------:R-:W-:Y:S01]  /*29b0*/  LEA.HI.X R71, R71, R43.reuse, R72, 0x1, P1 ;  /* 0x0000002b47477211 */ /* 0x080fe200008f0c48 */
[----:B------:R2:W-:Y:S01]  /*29c0*/  STS.U16 [R81+UR13+0x1c00], R64 ;  /* 0x001c004051007988 */ /* 0x0005e2000800040d */
[----:B------:R-:W-:Y:S02]  /*29d0*/  LEA.HI.X R73, R73, R43, R68, 0x1, P0 ;  /* 0x0000002b49497211 */ /* 0x000fe400000f0c44 */
[----:B------:R-:W-:Y:S02]  /*29e0*/  SHF.R.S32.HI R68, RZ, 0x1f, R114 ;  /* 0x0000001fff447819 */ /* 0x000fe40000011472 */
[----:B------:R-:W-:Y:S01]  /*29f0*/  LEA R78, P0, R77, R42, 0x1 ;  /* 0x0000002a4d4e7211 */ /* 0x000fe200078008ff */
[----:B------:R-:W-:Y:S01]  /*2a00*/  IMAD R120, R89, UR10, RZ ;  /* 0x0000000a59787c24 */ /* 0x000fe2000f8e02ff */
[----:B--2---:R-:W-:-:S04]  /*2a10*/  SHF.R.S32.HI R64, RZ, 0x1f, R77 ;  /* 0x0000001fff407819 */ /* 0x004fc8000001144d */
[----:B------:R-:W-:Y:S02]  /*2a20*/  LEA.HI.X R77, R77, R43, R64, 0x1, P0 ;  /* 0x0000002b4d4d7211 */ /* 0x000fe400000f0c40 */
[----:B------:R-:W-:Y:S01]  /*2a30*/  LEA R72, P0, R115, R42, 0x1 ;  /* 0x0000002a73487211 */ /* 0x000fe200078008ff */
[----:B------:R-:W-:Y:S02]  /*2a40*/  USHF.R.S32.HI UR18, URZ, 0x1f, UR30 ;  /* 0x0000001fff127899 */ /* 0x000fe4000801141e */
[----:B------:R-:W-:Y:S02]  /*2a50*/  UIADD3 UR15, UPT, UPT, UR13, 0x6000, URZ ;  /* 0x000060000d0f7890 */ /* 0x000fe4000fffe0ff */
[----:B------:R-:W-:Y:S02]  /*2a60*/  UISETP.NE.U32.AND UP1, UPT, UR7, URZ, UPT ;  /* 0x000000ff0700728c */ /* 0x000fe4000bf25070 */
[----:B------:R-:W-:Y:S02]  /*2a70*/  UIADD3 UR7, UPT, UPT, UR13, 0x4000, URZ ;  /* 0x000040000d077890 */ /* 0x000fe4000fffe0ff */
[----:B------:R-:W-:-:S02]  /*2a80*/  ULEA.HI UR18, UR18, UR30, URZ, 0x6 ;  /* 0x0000001e12127291 */ /* 0x000fc4000f8f30ff */
[----:B------:R-:W-:Y:S01]  /*2a90*/  USHF.R.U32.HI UR15, URZ, 0x4, UR15 ;  /* 0x00000004ff0f7899 */ /* 0x000fe2000801160f */
[----:B------:R-:W-:Y:S01]  /*2aa0*/  UMOV UR6, URZ ;  /* 0x000000ff00067c82 */ /* 0x000fe20008000000 */
[----:B0-----:R-:W-:Y:S01]  /*2ab0*/  UMOV UR5, URZ ;  /* 0x000000ff00057c82 */ /* 0x001fe20008000000 */
[----:B------:R-:W-:Y:S01]  /*2ac0*/  UMOV UR4, URZ ;  /* 0x000000ff00047c82 */ /* 0x000fe20008000000 */
[----:B------:R-:W-:Y:S01]  /*2ad0*/  USHF.L.U32 UR11, UR11, 0x6, URZ ;  /* 0x000000060b0b7899 */ /* 0x000fe200080006ff */
[----:B------:R0:W-:Y:S04]  /*2ae0*/  STS.U16 [R81+UR13], R76 ;  /* 0x0000004c51007988 */ /* 0x0001e8000800040d */
[----:B------:R-:W-:Y:S01]  /*2af0*/  STS.U16 [R81+UR13+0x400], R46 ;  /* 0x0004002e51007988 */ /* 0x000fe2000800040d */
[----:B0-----:R-:W-:-:S03]  /*2b00*/  LEA R76, P1, R114, R42, 0x1 ;  /* 0x0000002a724c7211 */ /* 0x001fc600078208ff */
[----:B------:R0:W-:Y:S01]  /*2b10*/  STS.U16 [R80+UR13+0xe00], R69 ;  /* 0x000e004550007988 */ /* 0x0001e2000800040d */
[----:B------:R-:W-:-:S03]  /*2b20*/  LEA.HI.X R114, R114, R43, R68, 0x1, P1 ;  /* 0x0000002b72727211 */ /* 0x000fc600008f0c44 */
[----:B------:R2:W-:Y:S01]  /*2b30*/  STS.U16 [R80+UR13+0xa00], R65 ;  /* 0x000a004150007988 */ /* 0x0005e2000800040d */
[----:B0-----:R-:W-:Y:S02]  /*2b40*/  IMAD.SHL.U32 R69, R122, 0x2, RZ ;  /* 0x000000027a457824 */ /* 0x001fe400078e00ff */
[----:B--2---:R-:W-:-:S03]  /*2b50*/  IMAD R65, R94, UR10, RZ ;  /* 0x0000000a5e417c24 */ /* 0x004fc6000f8e02ff */
[----:B------:R-:W-:Y:S01]  /*2b60*/  IADD3 R68, P5, P6, R69, UR16, R42 ;  /* 0x0000001045447c10 */ /* 0x000fe2000febe02a */
[----:B------:R-:W-:Y:S01]  /*2b70*/  STS.U16 [R80+UR13+0x1200], R121 ;  /* 0x0012007950007988 */ /* 0x000fe2000800040d */
[----:B------:R-:W-:-:S03]  /*2b80*/  IMAD.SHL.U32 R69, R65, 0x2, RZ ;  /* 0x0000000241457824 */ /* 0x000fc600078e00ff */
[----:B------:R0:W-:Y:S04]  /*2b90*/  STS.U16 [R80+UR13+0x1600], R47 ;  /* 0x0016002f50007988 */ /* 0x0001e8000800040d */
[----:B------:R2:W-:Y:S04]  /*2ba0*/  STS.U16 [R80+UR13+0x1a00], R75 ;  /* 0x001a004b50007988 */ /* 0x0005e8000800040d */
[----:B------:R3:W-:Y:S04]  /*2bb0*/  STS.U16 [R80+UR13+0x1e00], R79 ;  /* 0x001e004f50007988 */ /* 0x0007e8000800040d */
[----:B------:R4:W-:Y:S01]  /*2bc0*/  STS.U16 [R80+UR13+0x200], R117 ;  /* 0x0002007550007988 */ /* 0x0009e2000800040d */
[----:B------:R-:W-:-:S03]  /*2bd0*/  IADD3 R64, P2, P3, R69, UR16, R42 ;  /* 0x0000001045407c10 */ /* 0x000fc6000fb5e02a */
[----:B------:R4:W-:Y:S01]  /*2be0*/  STS.U16 [R80+UR13+0x600], R119 ;  /* 0x0006007750007988 */ /* 0x0009e2000800040d */
[----:B------:R-:W-:Y:S01]  /*2bf0*/  SHF.R.S32.HI R46, RZ, 0x1f, R115 ;  /* 0x0000001fff2e7819 */ /* 0x000fe20000011473 */
[----:B0-----:R-:W-:Y:S02]  /*2c00*/  IMAD R47, R96, UR10, RZ ;  /* 0x0000000a602f7c24 */ /* 0x001fe4000f8e02ff */
[----:B------:R-:W-:Y:S02]  /*2c10*/  IMAD.SHL.U32 R69, R120, 0x2, RZ ;  /* 0x0000000278457824 */ /* 0x000fe400078e00ff */
[----:B------:R-:W-:Y:S01]  /*2c20*/  IMAD.HI R122, R122, 0x2, RZ ;  /* 0x000000027a7a7827 */ /* 0x000fe200078e02ff */
[----:B------:R-:W-:Y:S02]  /*2c30*/  LEA.HI.X R115, R115, R43, R46, 0x1, P0 ;  /* 0x0000002b73737211 */ /* 0x000fe400000f0c2e */
[----:B------:R-:W-:Y:S01]  /*2c40*/  IADD3 R46, P0, P1, R69, UR16, R42 ;  /* 0x00000010452e7c10 */ /* 0x000fe2000f91e02a */
[----:B------:R-:W-:Y:S01]  /*2c50*/  IMAD.SHL.U32 R121, R47, 0x2, RZ ;  /* 0x000000022f797824 */ /* 0x000fe200078e00ff */
[----:B------:R-:W-:Y:S01]  /*2c60*/  IADD3.X R69, PT, PT, R122, UR17, R43, P5, P6 ;  /* 0x000000117a457c10 */ /* 0x000fe2000afec42b */
[----:B------:R-:W-:-:S04]  /*2c70*/  IMAD.HI R122, R65, 0x2, RZ ;  /* 0x00000002417a7827 */ /* 0x000fc800078e02ff */
[----:B------:R-:W-:Y:S01]  /*2c80*/  IMAD.HI R120, R120, 0x2, RZ ;  /* 0x0000000278787827 */ /* 0x000fe200078e02ff */
[----:B------:R-:W-:Y:S01]  /*2c90*/  IADD3 R42, P5, P6, R121, UR16, R42 ;  /* 0x00000010792a7c10 */ /* 0x000fe2000febe02a */
[----:B------:R4:W-:Y:S04]  /*2ca0*/  STS.U16 [R81+UR13+0x2000], R116 ;  /* 0x0020007451007988 */ /* 0x0009e8000800040d */
        /* <DEDUP_REMOVED lines=14> */
[----:B------:R4:W-:Y:S01]  /*2d90*/  STS.U16 [R80+UR13+0x3e00], R99 ;  /* 0x003e006350007988 */ /* 0x0009e2000800040d */
[----:B-1----:R0:W-:Y:S06]  /*2da0*/  MEMBAR.ALL.CTA ;  /* 0x0000000000007992 */ /* 0x0021ec0000008000 */
[----:B0-----:R-:W0:Y:S01]  /*2db0*/  FENCE.VIEW.ASYNC.S ;  /* 0x00000000000073c6 */ /* 0x001e220000000000 */
[----:B------:R-:W-:Y:S01]  /*2dc0*/  IMAD.HI R124, R47, 0x2, RZ ;  /* 0x000000022f7c7827 */ /* 0x000fe200078e02ff */
[----:B------:R-:W-:-:S02]  /*2dd0*/  IADD3.X R65, PT, PT, R122, UR17, R43, P2, P3 ;  /* 0x000000117a417c10 */ /* 0x000fc400097e642b */
[--C-:B------:R-:W-:Y:S02]  /*2de0*/  IADD3.X R47, PT, PT, R120, UR17, R43.reuse, P0, P1 ;  /* 0x00000011782f7c10 */ /* 0x100fe400087e242b */
[----:B------:R-:W-:Y:S01]  /*2df0*/  IADD3.X R43, PT, PT, R124, UR17, R43, P5, P6 ;  /* 0x000000117c2b7c10 */ /* 0x000fe2000afec42b */
[----:B0-----:R-:W-:Y:S01]  /*2e00*/  BAR.SYNC.DEFER_BLOCKING 0x0 ;  /* 0x0000000000007b1d */ /* 0x001fe20000010000 */
[----:B------:R-:W-:Y:S02]  /*2e10*/  IADD3 R44, P3, PT, R44, UR16, RZ ;  /* 0x000000102c2c7c10 */ /* 0x000fe4000ff7e0ff */
[----:B------:R-:W-:Y:S02]  /*2e20*/  IADD3 R48, P5, PT, R48, UR16, RZ ;  /* 0x0000001030307c10 */ /* 0x000fe4000ffbe0ff */
[----:B------:R-:W-:Y:S02]  /*2e30*/  IADD3 R66, P2, PT, R66, UR16, RZ ;  /* 0x0000001042427c10 */ /* 0x000fe4000ff5e0ff */
[----:B------:R-:W-:-:S02]  /*2e40*/  IADD3.X R45, PT, PT, R45, UR17, RZ, P3, !PT ;  /* 0x000000112d2d7c10 */ /* 0x000fc40009ffe4ff */
[----:B------:R-:W-:Y:S02]  /*2e50*/  IADD3.X R49, PT, PT, R49, UR17, RZ, P5, !PT ;  /* 0x0000001131317c10 */ /* 0x000fe4000affe4ff */
[----:B------:R-:W-:Y:S02]  /*2e60*/  IADD3.X R67, PT, PT, R67, UR17, RZ, P2, !PT ;  /* 0x0000001143437c10 */ /* 0x000fe400097fe4ff */
[----:B------:R-:W-:Y:S02]  /*2e70*/  IADD3 R70, P0, PT, R70, UR16, RZ ;  /* 0x0000001046467c10 */ /* 0x000fe4000ff1e0ff */
[----:B------:R-:W-:Y:S02]  /*2e80*/  IADD3 R74, P1, PT, R74, UR16, RZ ;  /* 0x000000104a4a7c10 */ /* 0x000fe4000ff3e0ff */
[----:B------:R-:W-:Y:S02]  /*2e90*/  IADD3 R78, P3, PT, R78, UR16, RZ ;  /* 0x000000104e4e7c10 */ /* 0x000fe4000ff7e0ff */
[----:B------:R-:W-:-:S02]  /*2ea0*/  IADD3 R76, P5, PT, R76, UR16, RZ ;  /* 0x000000104c4c7c10 */ /* 0x000fc4000ffbe0ff */
[----:B------:R-:W-:Y:S01]  /*2eb0*/  IADD3 R72, P2, PT, R72, UR16, RZ ;  /* 0x0000001048487c10 */ /* 0x000fe2000ff5e0ff */
[----:B------:R-:W-:Y:S02]  /*2ec0*/  USHF.R.U32.HI UR16, URZ, 0x4, UR7 ;  /* 0x00000004ff107899 */ /* 0x000fe40008011607 */
[----:B------:R-:W-:Y:S02]  /*2ed0*/  USHF.R.S32.HI UR7, URZ, 0x6, UR18 ;  /* 0x00000006ff077899 */ /* 0x000fe40008011412 */
[----:B------:R-:W-:Y:S02]  /*2ee0*/  USGXT.U32 UR18, UR15, 0xe ;  /* 0x0000000e0f12789a */ /* 0x000fe40008000000 */
[----:B------:R-:W-:Y:S02]  /*2ef0*/  USGXT.U32 UR16, UR16, 0xe ;  /* 0x0000000e1010789a */ /* 0x000fe40008000000 */
[----:B------:R-:W-:Y:S02]  /*2f00*/  UIADD3 UR28, UP3, UPT, UR18, 0x2, URZ ;  /* 0x00000002121c7890 */ /* 0x000fe4000ff7e0ff */
[----:B------:R-:W-:-:S02]  /*2f10*/  UIADD3 UR26, UP2, UPT, UR16, 0x80, URZ ;  /* 0x00000080101a7890 */ /* 0x000fc4000ff5e0ff */
[----:B------:R-:W-:Y:S02]  /*2f20*/  UIADD3.X UR29, UPT, UPT, UR6, 0x40004040, URZ, UP3, !UPT ;  /* 0x40004040061d7890 */ /* 0x000fe40009ffe4ff */
[----:B------:R-:W-:Y:S02]  /*2f30*/  UISETP.LT.OR UP3, UPT, UR30, 0x40, UP1 ;  /* 0x000000401e00788c */ /* 0x000fe40008f61670 */
[----:B------:R-:W-:Y:S02]  /*2f40*/  UISETP.LT.AND UP4, UPT, UR7, 0x1, UPT ;  /* 0x000000010700788c */ /* 0x000fe4000bf81270 */
[----:B------:R-:W-:Y:S02]  /*2f50*/  UIADD3.X UR27, UPT, UPT, UR5, 0x40004040, URZ, UP2, !UPT ;  /* 0x40004040051b7890 */ /* 0x000fe400097fe4ff */
[----:B------:R-:W-:Y:S01]  /*2f60*/  USEL UR5, UR7, 0x1, !UP4 ;  /* 0x0000000107057887 */ /* 0x000fe2000e000000 */
[----:B--2---:R-:W-:Y:S02]  /*2f70*/  IADD3.X R75, PT, PT, R73, UR17, RZ, P1, !PT ;  /* 0x00000011494b7c10 */ /* 0x004fe40008ffe4ff */
[----:B---3--:R-:W-:Y:S01]  /*2f80*/  IADD3.X R79, PT, PT, R77, UR17, RZ, P3, !PT ;  /* 0x000000114d4f7c10 */ /* 0x008fe20009ffe4ff */
[----:B------:R-:W-:Y:S01]  /*2f90*/  UIADD3 UR15, UPT, UPT, UR5, -0x1, URZ ;  /* 0xffffffff050f7890 */ /* 0x000fe2000fffe0ff */
[----:B------:R-:W-:-:S02]  /*2fa0*/  IADD3.X R71, PT, PT, R71, UR17, RZ, P0, !PT ;  /* 0x0000001147477c10 */ /* 0x000fc400087fe4ff */
[----:B------:R-:W-:Y:S02]  /*2fb0*/  IADD3.X R77, PT, PT, R114, UR17, RZ, P5, !PT ;  /* 0x00000011724d7c10 */ /* 0x000fe4000affe4ff */
[----:B------:R-:W-:Y:S01]  /*2fc0*/  IADD3.X R73, PT, PT, R115, UR17, RZ, P2, !PT ;  /* 0x0000001173497c10 */ /* 0x000fe200097fe4ff */
[----:B------:R-:W-:Y:S02]  /*2fd0*/  USHF.L.U32 UR10, UR10, 0x6, URZ ;  /* 0x000000060a0a7899 */ /* 0x000fe400080006ff */
[----:B------:R-:W-:Y:S01]  /*2fe0*/  UISETP.NE.U32.AND UP2, UPT, UR15, URZ, UPT ;  /* 0x000000ff0f00728c */ /* 0x000fe2000bf45070 */
[----:B----4-:R-:W-:Y:S10]  /*2ff0*/  BRA.U UP3, `(.L_x_6) ;  /* 0x0000000103847547 */ /* 0x010ff4000b800000 */
[----:B------:R-:W-:Y:S02]  /*3000*/  UIADD3 UR5, UPT, UPT, UR13, 0x2000, URZ ;  /* 0x000020000d057890 */ /* 0x000fe4000fffe0ff */
[----:B------:R-:W-:Y:S02]  /*3010*/  USHF.R.U32.HI UR20, URZ, 0x4, UR13 ;  /* 0x00000004ff147899 */ /* 0x000fe4000801160d */
[----:B------:R-:W-:Y:S02]  /*3020*/  USHF.R.U32.HI UR5, URZ, 0x4, UR5 ;  /* 0x00000004ff057899 */ /* 0x000fe40008011605 */
[----:B------:R-:W-:Y:S02]  /*3030*/  USGXT.U32 UR20, UR20, 0xe ;  /* 0x0000000e1414789a */ /* 0x000fe40008000000 */
[----:B------:R-:W-:Y:S02]  /*3040*/  USGXT.U32 UR22, UR5, 0xe ;  /* 0x0000000e0516789a */ /* 0x000fe40008000000 */
[----:B------:R-:W-:-:S02]  /*3050*/  UIADD3 UR42, UP3, UPT, UR20, 0x80, URZ ;  /* 0x00000080142a7890 */ /* 0x000fc4000ff7e0ff */
[----:B------:R-:W-:Y:S01]  /*3060*/  UIADD3 UR40, UP4, UPT, UR22, 0x2, URZ ;  /* 0x0000000216287890 */ /* 0x000fe2000ff9e0ff */
[----:B------:R-:W-:Y:S01]  /*3070*/  UMOV UR5, URZ ;  /* 0x000000ff00057c82 */ /* 0x000fe20008000000 */
[----:B------:R-:W-:Y:S01]  /*3080*/  UMOV UR44, 0x0 ;  /* 0x00000000002c7882 */ /* 0x000fe20000000000 */
[----:B------:R-:W-:Y:S02]  /*3090*/  UIADD3.X UR43, UPT, UPT, UR5, 0x40004040, URZ, UP3, !UPT ;  /* 0x40004040052b7890 */ /* 0x000fe40009ffe4ff */
[----:B------:R-:W-:Y:S02]  /*30a0*/  UIADD3.X UR41, UPT, UPT, UR5, 0x40004040, URZ, UP4, !UPT ;  /* 0x4000404005297890 */ /* 0x000fe4000a7fe4ff */
[----:B------:R-:W-:Y:S02]  /*30b0*/  UIADD3.64 UR32, UPT, UPT, UR42, 0x80, URZ ;  /* 0x000000802a207897 */ /* 0x000fe4000fffe0ff */
[----:B------:R-:W-:Y:S02]  /*30c0*/  UIADD3.64 UR34, UPT, UPT, UR40, 0x2, URZ ;  /* 0x0000000228227897 */ /* 0x000fe4000fffe0ff */
[----:B------:R-:W-:-:S02]  /*30d0*/  UIADD3.64 UR36, UPT, UPT, UR42, 0x100, URZ ;  /* 0x000001002a247897 */ /* 0x000fc4000fffe0ff */
[----:B------:R-:W-:Y:S01]  /*30e0*/  UIADD3.64 UR38, UPT, UPT, UR40, 0x4, URZ ;  /* 0x0000000428267897 */ /* 0x000fe2000fffe0ff */
[----:B------:R-:W-:Y:S01]  /*30f0*/  UMOV UR45, 0x4108490 ;  /* 0x04108490002d7882 */ /* 0x000fe20000000000 */
[----:B------:R-:W-:Y:S01]  /*3100*/  UMOV UR21, 0x40004040 ;  /* 0x4000404000157882 */ /* 0x000fe20000000000 */
[----:B------:R-:W-:Y:S01]  /*3110*/  UMOV UR23, 0x40004040 ;  /* 0x4000404000177882 */ /* 0x000fe20000000000 */
[----:B------:R-:W-:Y:S01]  /*3120*/  UMOV UR46, 0x0 ;  /* 0x00000000002e7882 */ /* 0x000fe20000000000 */
[----:B------:R-:W-:Y:S01]  /*3130*/  UMOV UR47, 0x4108490 ;  /* 0x04108490002f7882 */ /* 0x000fe20000000000 */
[----:B------:R-:W-:Y:S01]  /*3140*/  UMOV UR48, 0x0 ;  /* 0x0000000000307882 */ /* 0x000fe20000000000 */
[----:B------:R-:W-:Y:S01]  /*3150*/  UMOV UR49, 0x4108490 ;  /* 0x0410849000317882 */ /* 0x000fe20000000000 */
[----:B------:R-:W-:Y:S01]  /*3160*/  UMOV UR6, UR14 ;  /* 0x0000000e00067c82 */ /* 0x000fe20008000000 */
[----:B------:R-:W-:Y:S01]  /*3170*/  UMOV UR7, URZ ;  /* 0x000000ff00077c82 */ /* 0x000fe20008000000 */
[----:B------:R0:W-:Y:S01]  /*3180*/  UTCHMMA gdesc[UR20], gdesc[UR22], tmem[UR12], tmem[UR44], idesc[UR45], !UPT ;  /* 0x00ff2c16140075ea */ /* 0x0001e2000f80000c */
[----:B------:R-:W-:Y:S01]  /*3190*/  UMOV UR50, 0x0 ;  /* 0x0000000000327882 */ /* 0x000fe20000000000 */
[----:B------:R-:W-:Y:S01]  /*31a0*/  UMOV UR51, 0x4108490 ;  /* 0x0410849000337882 */ /* 0x000fe20000000000 */
[----:B------:R0:W-:Y:S01]  /*31b0*/  UTCHMMA gdesc[UR42], gdesc[UR40], tmem[UR12], tmem[UR46], idesc[UR47], UPT ;  /* 0x00ff2e282a0075ea */ /* 0x0001e2000b80000c */
[----:B------:R-:W-:Y:S01]  /*31c0*/  UMOV UR6, UR6 ;  /* 0x0000000600067c82 */ /* 0x000fe20008000000 */
[----:B------:R0:W-:Y:S01]  /*31d0*/  UTCHMMA gdesc[UR32], gdesc[UR34], tmem[UR12], tmem[UR48], idesc[UR49], UPT ;  /* 0x00ff3022200075ea */ /* 0x0001e2000b80000c */
[----:B------:R0:W-:Y:S01]  /*31e0*/  UTCHMMA gdesc[UR36], gdesc[UR38], tmem[UR12], tmem[UR50], idesc[UR51], UPT ;  /* 0x00ff3226240075ea */ /* 0x0001e2000b80000c */
[----:B------:R0:W-:Y:S01]  /*31f0*/  UTCBAR [UR6], URZ ;  /* 0x000000ff060073e9 */ /* 0x0001e200080000ff */
[----:B------:R-:W-:Y:S01]  /*3200*/  NOP ;  /* 0x0000000000007918 */ /* 0x000fe20000000000 */
.L_x_6:
[----:B------:R-:W-:Y:S05]  /*3210*/  BRA.U !UP2, `(.L_x_7) ;  /* 0x0000000d0a2c7547 */ /* 0x000fea000b800000 */
[----:B------:R-:W-:Y:S02]  /*3220*/  UIADD3 UR8, UPT, UPT, UR8, -0x40, URZ ;  /* 0xffffffc008087890 */ /* 0x000fe4000fffe0ff */
[----:B0-----:R-:W-:Y:S02]  /*3230*/  UIADD3.64 UR32, UPT, UPT, UR26, 0x80, URZ ;  /* 0x000000801a207897 */ /* 0x001fe4000fffe0ff */
[----:B------:R-:W-:Y:S02]  /*3240*/  UIADD3.64 UR34, UPT, UPT, UR28, 0x2, URZ ;  /* 0x000000021c227897 */ /* 0x000fe4000fffe0ff */
[----:B------:R-:W-:Y:S02]  /*3250*/  UIADD3.64 UR36, UPT, UPT, UR26, 0x100, URZ ;  /* 0x000001001a247897 */ /* 0x000fe4000fffe0ff */
[----:B------:R-:W-:Y:S01]  /*3260*/  UIADD3.64 UR38, UPT, UPT, UR28, 0x4, URZ ;  /* 0x000000041c267897 */ /* 0x000fe2000fffe0ff */
[----:B------:R-:W-:Y:S01]  /*3270*/  UMOV UR22, 0x1 ;  /* 0x0000000100167882 */ /* 0x000fe20000000000 */
[----:B------:R-:W-:-:S10]  /*3280*/  UMOV UR5, URZ ;  /* 0x000000ff00057c82 */ /* 0x000fd40008000000 */
.L_x_10:
[----:B------:R-:W-:Y:S01]  /*3290*/  USHF.L.U32 UR4, UR4, 0x1f, URZ ;  /* 0x0000001f04047899 */ /* 0x000fe200080006ff */
[----:B0-----:R-:W-:Y:S01]  /*32a0*/  IMAD.U32 R101, RZ, RZ, UR10 ;  /* 0x0000000aff657e24 */ /* 0x001fe2000f8e00ff */
[----:B------:R-:W-:Y:S01]  /*32b0*/  ISETP.GE.AND P1, PT, R82, UR8, PT ;  /* 0x0000000852007c0c */ /* 0x000fe2000bf26270 */
[----:B------:R-:W-:Y:S01]  /*32c0*/  IMAD.U32 R103, RZ, RZ, UR10 ;  /* 0x0000000aff677e24 */ /* 0x000fe2000f8e00ff */
[----:B------:R-:W-:Y:S01]  /*32d0*/  ISETP.GE.AND P2, PT, R95, UR8, PT ;  /* 0x000000085f007c0c */ /* 0x000fe2000bf46270 */
[----:B------:R-:W-:Y:S01]  /*32e0*/  IMAD.WIDE R4, R101, 0x2, R4 ;  /* 0x0000000265047825 */ /* 0x000fe200078e0204 */
[----:B------:R-:W-:-:S03]  /*32f0*/  PRMT R116, RZ, 0x7610, R116 ;  /* 0x00007610ff747816 */ /* 0x000fc60000000074 */
[----:B------:R-:W-:Y:S02]  /*3300*/  IMAD.U32 R99, RZ, RZ, UR4 ;  /* 0x00000004ff637e24 */ /* 0x000fe4000f8e00ff */
[----:B------:R-:W-:Y:S02]  /*3310*/  IMAD.WIDE R2, R103, 0x2, R2 ;  /* 0x0000000267027825 */ /* 0x000fe400078e0202 */
[----:B------:R-:W0:Y:S02]  /*3320*/  SYNCS.PHASECHK.TRANS64.TRYWAIT P0, [UR14], R99 ;  /* 0x00000063ff0075a7 */ /* 0x000e24000800110e */
[----:B0-----:R-:W-:Y:S05]  /*3330*/  @!P0 BRA `(.L_x_8) ;  /* 0x0000001400c48947 */ /* 0x001fea0003800000 */
.L_x_16:
[----:B------:R-:W2:Y:S01]  /*3340*/  @!P1 LDG.E.U16 R116, desc[UR24][R2.64] ;  /* 0x0000001802749981 */ /* 0x000ea2000c1e1500 */
[----:B------:R-:W-:Y:S02]  /*3350*/  ISETP.GE.AND P1, PT, R98, UR8, PT ;  /* 0x0000000862007c0c */ /* 0x000fe4000bf26270 */
[----:B------:R-:W-:Y:S02]  /*3360*/  ISETP.GE.AND P6, PT, R100, UR8, PT ;  /* 0x0000000864007c0c */ /* 0x000fe4000bfc6270 */
[----:B------:R-:W-:Y:S01]  /*3370*/  LOP3.LUT R102, R82, 0x4, RZ, 0xfc, !PT ;  /* 0x0000000452667812 */ /* 0x000fe200078efcff */
[----:B------:R-:W-:Y:S01]  /*3380*/  IMAD.U32 R101, RZ, RZ, UR10 ;  /* 0x0000000aff657e24 */ /* 0x000fe2000f8e00ff */
[----:B------:R-:W-:Y:S01]  /*3390*/  PRMT R114, RZ, 0x7610, R114 ;  /* 0x00007610ff727816 */ /* 0x000fe20000000072 */
[----:B------:R-:W-:Y:S01]  /*33a0*/  IMAD.U32 R99, RZ, RZ, UR10 ;  /* 0x0000000aff637e24 */ /* 0x000fe2000f8e00ff */
[----:B------:R-:W-:Y:S01]  /*33b0*/  ISETP.GE.AND P0, PT, R102, UR8, PT ;  /* 0x0000000866007c0c */ /* 0x000fe2000bf06270 */
[----:B------:R-:W-:Y:S01]  /*33c0*/  IMAD.WIDE R44, R101, 0x2, R44 ;  /* 0x00000002652c7825 */ /* 0x000fe200078e022c */
[----:B------:R-:W-:-:S02]  /*33d0*/  PRMT R102, RZ, 0x7610, R102 ;  /* 0x00007610ff667816 */ /* 0x000fc40000000066 */
[----:B------:R-:W-:Y:S01]  /*33e0*/  PRMT R112, RZ, 0x7610, R112 ;  /* 0x00007610ff707816 */ /* 0x000fe20000000070 */
[----:B------:R-:W-:Y:S01]  /*33f0*/  IMAD.WIDE R66, R99, 0x2, R66 ;  /* 0x0000000263427825 */ /* 0x000fe200078e0242 */
[----:B------:R-:W3:Y:S01]  /*3400*/  @!P2 LDG.E.U16 R114, desc[UR24][R4.64] ;  /* 0x000000180472a981 */ /* 0x000ee2000c1e1500 */
[----:B------:R-:W-:Y:S02]  /*3410*/  ISETP.GE.AND P5, PT, R86, UR8, PT ;  /* 0x0000000856007c0c */ /* 0x000fe4000bfa6270 */
[----:B------:R-:W-:Y:S01]  /*3420*/  ISETP.GE.AND P3, PT, R87, UR8, PT ;  /* 0x0000000857007c0c */ /* 0x000fe2000bf66270 */
[----:B------:R-:W4:Y:S01]  /*3430*/  @!P1 LDG.E.U16 R102, desc[UR24][R44.64] ;  /* 0x000000182c669981 */ /* 0x000f22000c1e1500 */
[----:B------:R-:W-:Y:S02]  /*3440*/  ISETP.GE.AND P2, PT, R88, UR8, PT ;  /* 0x0000000858007c0c */ /* 0x000fe4000bf46270 */
[----:B------:R-:W-:Y:S01]  /*3450*/  ISETP.GE.AND P1, PT, R89, UR8, PT ;  /* 0x0000000859007c0c */ /* 0x000fe2000bf26270 */
[----:B------:R-:W5:Y:S01]  /*3460*/  @!P6 LDG.E.U16 R112, desc[UR24][R66.64] ;  /* 0x000000184270e981 */ /* 0x000f62000c1e1500 */
[----:B------:R-:W-:Y:S01]  /*3470*/  ISETP.GE.AND P6, PT, R97, UR8, PT ;  /* 0x0000000861007c0c */ /* 0x000fe2000bfc6270 */
[----:B------:R-:W-:-:S02]  /*3480*/  IMAD.U32 R103, RZ, RZ, UR10 ;  /* 0x0000000aff677e24 */ /* 0x000fc4000f8e00ff */
[----:B------:R-:W-:Y:S01]  /*3490*/  IMAD.U32 R105, RZ, RZ, UR10 ;  /* 0x0000000aff697e24 */ /* 0x000fe2000f8e00ff */
[----:B------:R-:W-:Y:S01]  /*34a0*/  PRMT R110, RZ, 0x7610, R110 ;  /* 0x00007610ff6e7816 */ /* 0x000fe2000000006e */
[----:B------:R-:W-:Y:S01]  /*34b0*/  IMAD.WIDE R46, R99, 0x2, R46 ;  /* 0x00000002632e7825 */ /* 0x000fe200078e022e */
[----:B------:R-:W-:Y:S02]  /*34c0*/  PRMT R108, RZ, 0x7610, R108 ;  /* 0x00007610ff6c7816 */ /* 0x000fe4000000006c */
[----:B------:R-:W-:Y:S01]  /*34d0*/  PRMT R106, RZ, 0x7610, R106 ;  /* 0x00007610ff6a7816 */ /* 0x000fe2000000006a */
[----:B------:R-:W-:Y:S01]  /*34e0*/  IMAD.WIDE R68, R101, 0x2, R68 ;  /* 0x0000000265447825 */ /* 0x000fe200078e0244 */
[----:B------:R-:W-:Y:S02]  /*34f0*/  PRMT R104, RZ, 0x7610, R104 ;  /* 0x00007610ff687816 */ /* 0x000fe40000000068 */
[----:B------:R-:W-:Y:S01]  /*3500*/  PRMT R113, RZ, 0x7610, R113 ;  /* 0x00007610ff717816 */ /* 0x000fe20000000071 */
[----:B------:R-:W-:Y:S01]  /*3510*/  IMAD.WIDE R76, R103, 0x2, R76 ;  /* 0x00000002674c7825 */ /* 0x000fe200078e024c */
[----:B------:R-:W-:Y:S01]  /*3520*/  PRMT R111, RZ, 0x7610, R111 ;  /* 0x00007610ff6f7816 */ /* 0x000fe2000000006f */
[----:B------:R-:W5:Y:S02]  /*3530*/  @!P2 LDG.E.U16 R106, desc[UR24][R68.64] ;  /* 0x00000018446aa981 */ /* 0x000f64000c1e1500 */
[----:B------:R-:W-:-:S02]  /*3540*/  IMAD.WIDE R74, R105, 0x2, R74 ;  /* 0x00000002694a7825 */ /* 0x000fc400078e024a */
[----:B------:R-:W5:Y:S02]  /*3550*/  @!P3 LDG.E.U16 R108, desc[UR24][R76.64] ;  /* 0x000000184c6cb981 */ /* 0x000f64000c1e1500 */
[----:B------:R-:W-:Y:S02]  /*3560*/  IMAD.WIDE R8, R103, 0x2, R8 ;  /* 0x0000000267087825 */ /* 0x000fe400078e0208 */
[----:B------:R-:W5:Y:S02]  /*3570*/  @!P5 LDG.E.U16 R110, desc[UR24][R74.64] ;  /* 0x000000184a6ed981 */ /* 0x000f64000c1e1500 */
[C---:B------:R-:W-:Y:S02]  /*3580*/  IMAD.WIDE R6, R99.reuse, 0x2, R6 ;  /* 0x0000000263067825 */ /* 0x040fe400078e0206 */
[----:B------:R-:W5:Y:S04]  /*3590*/  @!P1 LDG.E.U16 R104, desc[UR24][R46.64] ;  /* 0x000000182e689981 */ /* 0x000f68000c1e1500 */
[----:B------:R-:W5:Y:S04]  /*35a0*/  @!P0 LDG.E.U16 R113, desc[UR24][R6.64] ;  /* 0x0000001806718981 */ /* 0x000f68000c1e1500 */
[----:B------:R-:W5:Y:S01]  /*35b0*/  @!P6 LDG.E.U16 R111, desc[UR24][R8.64] ;  /* 0x00000018086fe981 */ /* 0x000f62000c1e1500 */
[----:B------:R-:W-:Y:S01]  /*35c0*/  ISETP.GE.AND P0, PT, R90, UR8, PT ;  /* 0x000000085a007c0c */ /* 0x000fe2000bf06270 */
[----:B------:R-:W-:Y:S01]  /*35d0*/  IMAD.WIDE R42, R99, 0x2, R42 ;  /* 0x00000002632a7825 */ /* 0x000fe200078e022a */
[----:B------:R-:W-:-:S03]  /*35e0*/  PRMT R99, RZ, 0x7610, R99 ;  /* 0x00007610ff637816 */ /* 0x000fc60000000063 */
[----:B------:R-:W-:Y:S01]  /*35f0*/  IMAD.WIDE R48, R105, 0x2, R48 ;  /* 0x0000000269307825 */ /* 0x000fe200078e0230 */
[----:B------:R-:W-:Y:S02]  /*3600*/  ISETP.GE.AND P1, PT, R91, UR8, PT ;  /* 0x000000085b007c0c */ /* 0x000fe4000bf26270 */
[----:B------:R-:W-:Y:S02]  /*3610*/  ISETP.GE.AND P2, PT, R92, UR8, PT ;  /* 0x000000085c007c0c */ /* 0x000fe4000bf46270 */
[----:B------:R-:W-:Y:S02]  /*3620*/  ISETP.GE.AND P3, PT, R93, UR8, PT ;  /* 0x000000085d007c0c */ /* 0x000fe4000bf66270 */
[----:B------:R-:W-:Y:S01]  /*3630*/  ISETP.GE.AND P5, PT, R94, UR8, PT ;  /* 0x000000085e007c0c */ /* 0x000fe2000bfa6270 */
[----:B------:R-:W5:Y:S01]  /*3640*/  @!P0 LDG.E.U16 R99, desc[UR24][R48.64] ;  /* 0x0000001830638981 */ /* 0x000f62000c1e1500 */
[----:B------:R-:W-:Y:S01]  /*3650*/  ISETP.GE.AND P0, PT, R96, UR8, PT ;  /* 0x0000000860007c0c */ /* 0x000fe2000bf06270 */
[----:B------:R-:W-:Y:S01]  /*3660*/  IMAD.WIDE R64, R101, 0x2, R64 ;  /* 0x0000000265407825 */ /* 0x000fe200078e0240 */
[----:B------:R-:W-:-:S02]  /*3670*/  PRMT R101, RZ, 0x7610, R101 ;  /* 0x00007610ff657816 */ /* 0x000fc40000000065 */
[----:B------:R-:W-:Y:S01]  /*3680*/  PRMT R107, RZ, 0x7610, R107 ;  /* 0x00007610ff6b7816 */ /* 0x000fe2000000006b */
[----:B------:R-:W-:Y:S01]  /*3690*/  IMAD.WIDE R70, R103, 0x2, R70 ;  /* 0x0000000267467825 */ /* 0x000fe200078e0246 */
[----:B------:R-:W-:-:S03]  /*36a0*/  PRMT R109, RZ, 0x7610, R109 ;  /* 0x00007610ff6d7816 */ /* 0x000fc6000000006d */
[----:B------:R-:W-:Y:S01]  /*36b0*/  IMAD.WIDE R72, R103, 0x2, R72 ;  /* 0x0000000267487825 */ /* 0x000fe200078e0248 */
[----:B------:R-:W-:Y:S01]  /*36c0*/  PRMT R103, RZ, 0x7610, R103 ;  /* 0x00007610ff677816 */ /* 0x000fe20000000067 */
[----:B------:R-:W5:Y:S02]  /*36d0*/  @!P1 LDG.E.U16 R101, desc[UR24][R70.64] ;  /* 0x0000001846659981 */ /* 0x000f64000c1e1500 */
[----:B------:R-:W-:Y:S01]  /*36e0*/  IMAD.WIDE R78, R105, 0x2, R78 ;  /* 0x00000002694e7825 */ /* 0x000fe200078e024e */
[----:B------:R-:W-:Y:S01]  /*36f0*/  PRMT R105, RZ, 0x7610, R105 ;  /* 0x00007610ff697816 */ /* 0x000fe20000000069 */
[----:B------:R-:W5:Y:S04]  /*3700*/  @!P5 LDG.E.U16 R107, desc[UR24][R64.64] ;  /* 0x00000018406bd981 */ /* 0x000f68000c1e1500 */
[----:B------:R-:W5:Y:S04]  /*3710*/  @!P2 LDG.E.U16 R103, desc[UR24][R78.64] ;  /* 0x000000184e67a981 */ /* 0x000f68000c1e1500 */
[----:B------:R-:W5:Y:S04]  /*3720*/  @!P3 LDG.E.U16 R105, desc[UR24][R72.64] ;  /* 0x000000184869b981 */ /* 0x000f68000c1e1500 */
[----:B------:R-:W5:Y:S01]  /*3730*/  @!P0 LDG.E.U16 R109, desc[UR24][R42.64] ;  /* 0x000000182a6d8981 */ /* 0x000f62000c1e1500 */
[----:B------:R-:W-:Y:S01]  /*3740*/  BAR.SYNC.DEFER_BLOCKING 0x0 ;  /* 0x0000000000007b1d */ /* 0x000fe20000010000 */
[----:B------:R-:W-:-:S02]  /*3750*/  IMAD.U32 R115, RZ, RZ, UR11 ;  /* 0x0000000bff737e24 */ /* 0x000fc4000f8e00ff */
[----:B------:R-:W-:Y:S01]  /*3760*/  IMAD.U32 R117, RZ, RZ, UR11 ;  /* 0x0000000bff757e24 */ /* 0x000fe2000f8e00ff */
[----:B------:R-:W-:Y:S01]  /*3770*/  PRMT R118, RZ, 0x7610, R118 ;  /* 0x00007610ff767816 */ /* 0x000fe20000000076 */
[C---:B------:R-:W-:Y:S01]  /*3780*/  IMAD.WIDE R40, R115.reuse, 0x2, R40 ;  /* 0x0000000273287825 */ /* 0x040fe200078e0228 */
[----:B------:R-:W-:Y:S02]  /*3790*/  PRMT R119, RZ, 0x7610, R119 ;  /* 0x00007610ff777816 */ /* 0x000fe40000000077 */
[----:B------:R-:W-:Y:S01]  /*37a0*/  PRMT R121, RZ, 0x7610, R121 ;  /* 0x00007610ff797816 */ /* 0x000fe20000000079 */
[----:B------:R-:W-:Y:S01]  /*37b0*/  IMAD.WIDE R38, R115, 0x2, R38 ;  /* 0x0000000273267825 */ /* 0x000fe200078e0226 */
[----:B------:R-:W-:Y:S02]  /*37c0*/  PRMT R123, RZ, 0x7610, R123 ;  /* 0x00007610ff7b7816 */ /* 0x000fe4000000007b */
[----:B------:R-:W-:Y:S01]  /*37d0*/  PRMT R125, RZ, 0x7610, R125 ;  /* 0x00007610ff7d7816 */ /* 0x000fe2000000007d */
[----:B------:R-:W-:-:S04]  /*37e0*/  IMAD.WIDE R36, R117, 0x2, R36 ;  /* 0x0000000275247825 */ /* 0x000fc800078e0224 */
        /* <DEDUP_REMOVED lines=11> */
[----:B------:R-:W-:Y:S01]  /*38a0*/  IMAD.WIDE R12, R117, 0x2, R12 ;  /* 0x00000002750c7825 */ /* 0x000fe200078e020c */
[----:B------:R-:W-:-:S03]  /*38b0*/  PRMT R117, RZ, 0x7610, R117 ;  /* 0x00007610ff757816 */ /* 0x000fc60000000075 */
[----:B------:R-:W-:Y:S01]  /*38c0*/  IMAD.WIDE R10, R115, 0x2, R10 ;  /* 0x00000002730a7825 */ /* 0x000fe200078e020a */
[----:B------:R-:W-:Y:S01]  /*38d0*/  PRMT R115, RZ, 0x7610, R115 ;  /* 0x00007610ff737816 */ /* 0x000fe20000000073 */
[----:B--2---:R-:W-:Y:S04]  /*38e0*/  STS.U16 [R81+UR13+0x4000], R116 ;  /* 0x0040007451007988 */ /* 0x004fe8000800040d */
[----:B---3--:R0:W-:Y:S02]  /*38f0*/  STS.U16 [R81+UR13+0x4400], R114 ;  /* 0x0044007251007988 */ /* 0x0081e4000800040d */
[----:B0-----:R-:W-:-:S04]  /*3900*/  LOP3.LUT R114, R63, 0x3f, RZ, 0xc0, !PT ;  /* 0x0000003f3f727812 */ /* 0x001fc800078ec0ff */
[----:B------:R-:W-:Y:S01]  /*3910*/  ISETP.GE.AND P0, PT, R114, UR8, PT ;  /* 0x0000000872007c0c */ /* 0x000fe2000bf06270 */
[----:B----4-:R0:W-:Y:S01]  /*3920*/  STS.U16 [R81+UR13+0x4800], R102 ;  /* 0x0048006651007988 */ /* 0x0101e2000800040d */
[----:B------:R-:W-:Y:S02]  /*3930*/  PRMT R114, RZ, 0x7610, R114 ;  /* 0x00007610ff727816 */ /* 0x000fe40000000072 */
[----:B------:R-:W-:Y:S01]  /*3940*/  PRMT R116, RZ, 0x7610, R116 ;  /* 0x00007610ff747816 */ /* 0x000fe20000000074 */
[----:B-----5:R1:W-:Y:S04]  /*3950*/  STS.U16 [R81+UR13+0x4c00], R112 ;  /* 0x004c007051007988 */ /* 0x0203e8000800040d */
[----:B------:R2:W-:Y:S01]  /*3960*/  STS.U16 [R81+UR13+0x5800], R106 ;  /* 0x0058006a51007988 */ /* 0x0005e2000800040d */
[----:B0-----:R-:W-:-:S03]  /*3970*/  PRMT R102, RZ, 0x7610, R102 ;  /* 0x00007610ff667816 */ /* 0x001fc60000000066 */
[----:B------:R0:W-:Y:S01]  /*3980*/  STS.U16 [R81+UR13+0x5400], R108 ;  /* 0x0054006c51007988 */ /* 0x0001e2000800040d */
[----:B-1----:R-:W-:-:S03]  /*3990*/  PRMT R112, RZ, 0x7610, R112 ;  /* 0x00007610ff707816 */ /* 0x002fc60000000070 */
[----:B------:R1:W-:Y:S01]  /*39a0*/  STS.U16 [R81+UR13+0x5000], R110 ;  /* 0x0050006e51007988 */ /* 0x0003e2000800040d */
[----:B--2---:R-:W-:-:S03]  /*39b0*/  PRMT R106, RZ, 0x7610, R106 ;  /* 0x00007610ff6a7816 */ /* 0x004fc6000000006a */
[----:B------:R-:W-:Y:S01]  /*39c0*/  STS.U16 [R81+UR13+0x5c00], R104 ;  /* 0x005c006851007988 */ /* 0x000fe2000800040d */
[----:B0-----:R-:W-:-:S03]  /*39d0*/  PRMT R108, RZ, 0x7610, R108 ;  /* 0x00007610ff6c7816 */ /* 0x001fc6000000006c */
[----:B------:R0:W-:Y:S01]  /*39e0*/  STS.U16 [R80+UR13+0x4200], R113 ;  /* 0x0042007150007988 */ /* 0x0001e2000800040d */
[----:B-1----:R-:W-:-:S03]  /*39f0*/  PRMT R110, RZ, 0x7610, R110 ;  /* 0x00007610ff6e7816 */ /* 0x002fc6000000006e */
[----:B------:R1:W-:Y:S04]  /*3a00*/  STS.U16 [R80+UR13+0x4600], R111 ;  /* 0x0046006f50007988 */ /* 0x0003e8000800040d */
[----:B------:R-:W2:Y:S01]  /*3a10*/  @!P0 LDG.E.U16 R114, desc[UR24][R10.64] ;  /* 0x000000180a728981 */ /* 0x000ea2000c1e1500 */
[----:B0-----:R-:W-:-:S03]  /*3a20*/  PRMT R113, RZ, 0x7610, R113 ;  /* 0x00007610ff717816 */ /* 0x001fc60000000071 */
[----:B------:R-:W3:Y:S01]  /*3a30*/  @!P0 LDG.E.U16 R116, desc[UR24][R14.64] ;  /* 0x000000180e748981 */ /* 0x000ee2000c1e1500 */
[----:B-1----:R-:W-:-:S03]  /*3a40*/  PRMT R111, RZ, 0x7610, R111 ;  /* 0x00007610ff6f7816 */ /* 0x002fc6000000006f */
[----:B------:R-:W4:Y:S04]  /*3a50*/  @!P0 LDG.E.U16 R118, desc[UR24][R18.64] ;  /* 0x0000001812768981 */ /* 0x000f28000c1e1500 */
[----:B------:R-:W5:Y:S04]  /*3a60*/  @!P0 LDG.E.U16 R102, desc[UR24][R22.64] ;  /* 0x0000001816668981 */ /* 0x000f68000c1e1500 */
        /* <DEDUP_REMOVED lines=12> */
[----:B------:R0:W-:Y:S04]  /*3b30*/  STS.U16 [R80+UR13+0x4a00], R99 ;  /* 0x004a006350007988 */ /* 0x0001e8000800040d */
[----:B------:R0:W-:Y:S04]  /*3b40*/  STS.U16 [R80+UR13+0x4e00], R101 ;  /* 0x004e006550007988 */ /* 0x0001e8000800040d */
[----:B------:R0:W-:Y:S04]  /*3b50*/  STS.U16 [R80+UR13+0x5200], R103 ;  /* 0x0052006750007988 */ /* 0x0001e8000800040d */
[----:B------:R0:W-:Y:S04]  /*3b60*/  STS.U16 [R80+UR13+0x5600], R105 ;  /* 0x0056006950007988 */ /* 0x0001e8000800040d */
[----:B------:R0:W-:Y:S04]  /*3b70*/  STS.U16 [R80+UR13+0x5a00], R107 ;  /* 0x005a006b50007988 */ /* 0x0001e8000800040d */
[----:B------:R0:W-:Y:S01]  /*3b80*/  STS.U16 [R80+UR13+0x5e00], R109 ;  /* 0x005e006d50007988 */ /* 0x0001e2000800040d */
[----:B------:R-:W-:-:S04]  /*3b90*/  ULEA UR14, UR22, UR13, 0x3 ;  /* 0x0000000d160e7291 */ /* 0x000fc8000f8e18ff */
[----:B------:R-:W-:Y:S01]  /*3ba0*/  UIADD3 UR14, UPT, UPT, UR14, 0x8000, URZ ;  /* 0x000080000e0e7890 */ /* 0x000fe2000fffe0ff */
[----:B--2---:R0:W-:Y:S04]  /*3bb0*/  STS.U16 [R81+UR13+0x6000], R114 ;  /* 0x0060007251007988 */ /* 0x0041e8000800040d */
[----:B---3--:R0:W-:Y:S04]  /*3bc0*/  STS.U16 [R81+UR13+0x6400], R116 ;  /* 0x0064007451007988 */ /* 0x0081e8000800040d */
[----:B----4-:R0:W-:Y:S04]  /*3bd0*/  STS.U16 [R81+UR13+0x6800], R118 ;  /* 0x0068007651007988 */ /* 0x0101e8000800040d */
[----:B-----5:R0:W-:Y:S04]  /*3be0*/  STS.U16 [R81+UR13+0x6c00], R102 ;  /* 0x006c006651007988 */ /* 0x0201e8000800040d */
        /* <DEDUP_REMOVED lines=12> */
[----:B------:R1:W-:Y:S06]  /*3cb0*/  MEMBAR.ALL.CTA ;  /* 0x0000000000007992 */ /* 0x0003ec0000008000 */
[----:B-1----:R-:W1:Y:S02]  /*3cc0*/  FENCE.VIEW.ASYNC.S ;  /* 0x00000000000073c6 */ /* 0x002e640000000000 */
[----:B-1----:R-:W-:Y:S06]  /*3cd0*/  BAR.SYNC.DEFER_BLOCKING 0x0 ;  /* 0x0000000000007b1d */ /* 0x002fec0000010000 */
[----:B------:R-:W-:Y:S05]  /*3ce0*/  BRA.U UP1, `(.L_x_9) ;  /* 0x00000001014c7547 */ /* 0x000fea000b800000 */
[----:B------:R-:W-:Y:S01]  /*3cf0*/  UMOV UR17, 0x40004040 ;  /* 0x4000404000117882 */ /* 0x000fe20000000000 */
        /* <DEDUP_REMOVED lines=9> */
[----:B------:R1:W-:Y:S01]  /*3d90*/  UTCHMMA gdesc[UR16], gdesc[UR18], tmem[UR12], tmem[UR20], idesc[UR21], UPT ;  /* 0x00ff1412100075ea */ /* 0x0003e2000b80000c */
        /* <DEDUP_REMOVED lines=8> */
.L_x_9:
[----:B------:R-:W-:Y:S02]  /*3e20*/  UIADD3 UR22, UPT, UPT, UR22, 0x1, URZ ;  /* 0x0000000116167890 */ /* 0x000fe4000fffe0ff */
[----:B------:R-:W-:Y:S02]  /*3e30*/  UIADD3 UR15, UPT, UPT, UR15, -0x1, URZ ;  /* 0xffffffff0f0f7890 */ /* 0x000fe4000fffe0ff */
[----:B------:R-:W-:Y:S02]  /*3e40*/  UISETP.GT.AND UP2, UPT, UR22, 0x1, UPT ;  /* 0x000000011600788c */ /* 0x000fe4000bf44270 */
[----:B------:R-:W-:Y:S02]  /*3e50*/  UIADD3 UR8, UPT, UPT, UR8, -0x40, URZ ;  /* 0xffffffc008087890 */ /* 0x000fe4000fffe0ff */
[----:B-1----:R-:W-:Y:S02]  /*3e60*/  USEL UR4, URZ, 0x1, !UP2 ;  /* 0x00000001ff047887 */ /* 0x002fe4000d000000 */
[----:B------:R-:W-:-:S02]  /*3e70*/  USEL UR22, UR22, URZ, !UP2 ;  /* 0x000000ff16167287 */ /* 0x000fc4000d000000 */
[----:B------:R-:W-:Y:S02]  /*3e80*/  UISETP.NE.U32.AND UP2, UPT, UR15, URZ, UPT ;  /* 0x000000ff0f00728c */ /* 0x000fe4000bf45070 */
[----:B------:R-:W-:-:S03]  /*3e90*/  ULOP3.LUT UR6, UR5, UR4, URZ, 0x3c, !UPT ;  /* 0x0000000405067292 */ /* 0x000fc6000f8e3cff */
[----:B------:R-:W-:-:S04]  /*3ea0*/  UMOV UR4, UR5 ;  /* 0x0000000500047c82 */ /* 0x000fc80008000000 */
[----:B------:R-:W-:Y:S01]  /*3eb0*/  UMOV UR5, UR6 ;  /* 0x0000000600057c82 */ /* 0x000fe20008000000 */
[----:B------:R-:W-:Y:S05]  /*3ec0*/  BRA.U UP2, `(.L_x_10) ;  /* 0xfffffff102f07547 */ /* 0x000fea000b83ffff */
.L_x_7:
[----:B------:R-:W-:-:S09]  /*3ed0*/  UISETP.GE.AND UP1, UPT, UR30, 0x40, UPT ;  /* 0x000000401e00788c */ /* 0x000fd2000bf26270 */
[----:B------:R-:W-:Y:S05]  /*3ee0*/  BRA.U !UP1, `(.L_x_11) ;  /* 0x0000000109107547 */ /* 0x000fea000b800000 */
[----:B------:R-:W-:-:S06]  /*3ef0*/  USHF.L.U32 UR4, UR4, 0x1f, URZ ;  /* 0x0000001f04047899 */ /* 0x000fcc00080006ff */
[----:B------:R-:W-:-:S04]  /*3f00*/  IMAD.U32 R2, RZ, RZ, UR4 ;  /* 0x00000004ff027e24 */ /* 0x000fc8000f8e00ff */
[----:B------:R-:W1:Y:S02]  /*3f10*/  SYNCS.PHASECHK.TRANS64.TRYWAIT P0, [UR14], R2 ;  /* 0x00000002ff0075a7 */ /* 0x000e64000800110e */
[----:B-1----:R-:W-:Y:S05]  /*3f20*/  @!P0 BRA `(.L_x_12) ;  /* 0x0000000800d48947 */ /* 0x002fea0003800000 */
.L_x_11:
[----:B------:R-:W-:Y:S01]  /*3f30*/  BAR.SYNC.DEFER_BLOCKING 0x0 ;  /* 0x0000000000007b1d */ /* 0x000fe20000010000 */
[C---:B------:R-:W-:Y:S01]  /*3f40*/  IMAD.SHL.U32 R3, R63.reuse, 0x10, RZ ;  /* 0x000000103f037824 */ /* 0x040fe200078e00ff */
[--C-:B------:R-:W-:Y:S01]  /*3f50*/  SHF.R.S32.HI R23, RZ, 0x2, R63.reuse ;  /* 0x00000002ff177819 */ /* 0x100fe2000001143f */
[C---:B------:R-:W-:Y:S01]  /*3f60*/  IMAD.SHL.U32 R2, R63.reuse, 0x20, RZ ;  /* 0x000000203f027824 */ /* 0x040fe200078e00ff */
[----:B------:R-:W-:Y:S01]  /*3f70*/  SHF.R.S32.HI R22, RZ, 0x5, R63 ;  /* 0x00000005ff167819 */ /* 0x000fe2000001143f */
[----:B------:R-:W-:Y:S01]  /*3f80*/  IMAD.SHL.U32 R21, R63, 0x4, RZ ;  /* 0x000000043f157824 */ /* 0x000fe200078e00ff */
[----:B------:R-:W-:Y:S01]  /*3f90*/  LOP3.LUT R20, R3, 0x30, RZ, 0xc0, !PT ;  /* 0x0000003003147812 */ /* 0x000fe200078ec0ff */
[----:B------:R-:W1:Y:S01]  /*3fa0*/  LDCU UR4, c[0x0][0x3b4] ;  /* 0x00007680ff0477ac */ /* 0x000e620008000800 */
[----:B------:R-:W-:Y:S02]  /*3fb0*/  LOP3.LUT R2, R2, 0x300, RZ, 0xc0, !PT ;  /* 0x0000030002027812 */ /* 0x000fe400078ec0ff */
[----:B------:R-:W-:Y:S01]  /*3fc0*/  LOP3.LUT R21, R20, 0x3c0, R21, 0xf8, !PT ;  /* 0x000003c014157812 */ /* 0x000fe200078ef815 */
[----:B------:R-:W2:Y:S01]  /*3fd0*/  LDCU UR5, c[0x0][0x3b8] ;  /* 0x00007700ff0577ac */ /* 0x000ea20008000800 */
[----:B------:R-:W-:-:S02]  /*3fe0*/  LOP3.LUT R3, R2, 0x870, R3, 0xf8, !PT ;  /* 0x0000087002037812 */ /* 0x000fc400078ef803 */
[----:B------:R-:W-:Y:S01]  /*3ff0*/  SGXT R20, R23, 0x1 ;  /* 0x000000011714781a */ /* 0x000fe20000000200 */
[C---:B------:R-:W-:Y:S01]  /*4000*/  IMAD.SHL.U32 R23, R63.reuse, 0x2, RZ ;  /* 0x000000023f177824 */ /* 0x040fe200078e00ff */
[----:B------:R-:W-:Y:S01]  /*4010*/  SGXT R2, R22, 0x1 ;  /* 0x000000011602781a */ /* 0x000fe20000000200 */
[----:B------:R-:W-:Y:S01]  /*4020*/  IMAD.SHL.U32 R63, R63, 0x80, RZ ;  /* 0x000000803f3f7824 */ /* 0x000fe200078e00ff */
[----:B------:R-:W-:Y:S02]  /*4030*/  LOP3.LUT R22, R21, 0x1040, R20, 0x78, !PT ;  /* 0x0000104015167812 */ /* 0x000fe400078e7814 */
[----:B------:R-:W-:Y:S02]  /*4040*/  LOP3.LUT R3, R3, 0x1040, R2, 0x78, !PT ;  /* 0x0000104003037812 */ /* 0x000fe400078e7802 */
[----:B------:R-:W-:Y:S01]  /*4050*/  LOP3.LUT R2, R23, 0x80, RZ, 0xc0, !PT ;  /* 0x0000008017027812 */ /* 0x000fe200078ec0ff */
[----:B------:R-:W3:Y:S02]  /*4060*/  @!P4 SYNCS.CCTL.IV [UR13+0x8000] ;  /* 0x00800000ff00c9b1 */ /* 0x000ee4000800000d */
[----:B---3--:R-:W-:Y:S01]  /*4070*/  BAR.SYNC.DEFER_BLOCKING 0x0 ;  /* 0x0000000000007b1d */ /* 0x008fe20000010000 */
[----:B------:R-:W-:Y:S01]  /*4080*/  IADD3 R20, PT, PT, R3, UR13, R2 ;  /* 0x0000000d03147c10 */ /* 0x000fe2000fffe002 */
[----:B-1----:R-:W-:Y:S01]  /*4090*/  IMAD R2, R52, UR4, RZ ;  /* 0x0000000434027c24 */ /* 0x002fe2000f8e02ff */
[----:B------:R-:W-:Y:S01]  /*40a0*/  LOP3.LUT R63, R63, 0x400, RZ, 0xc0, !PT ;  /* 0x000004003f3f7812 */ /* 0x000fe200078ec0ff */
[----:B--2---:R-:W-:-:S03]  /*40b0*/  IMAD R3, R62, UR5, RZ ;  /* 0x000000053e037c24 */ /* 0x004fc6000f8e02ff */
[----:B------:R-:W-:Y:S01]  /*40c0*/  IADD3 R22, PT, PT, R22, UR13, R63 ;  /* 0x0000000d16167c10 */ /* 0x000fe2000fffe03f */
[----:B------:R-:W-:Y:S01]  /*40d0*/  LDTM.16dp32bit_t0_t15.x16 R4, tmem[UR9] ;  /* 0x00000009000479ee */ /* 0x000fe20008a00000 */
[----:B------:R-:W1:Y:S01]  /*40e0*/  LDTM.16dp32bit_t16_t31.x16 R4, tmem[UR9+0x10] ;  /* 0x00001009000479ee */ /* 0x000e620008a20000 */
[----:B------:R-:W2:Y:S01]  /*40f0*/  LDCU.128 UR8, c[0x0][0x390] ;  /* 0x00007200ff0877ac */ /* 0x000ea20008000c00 */
[----:B------:R-:W3:Y:S01]  /*4100*/  @!P4 SYNCS.CCTL.IV [UR13+0x8008] ;  /* 0x00800800ff00c9b1 */ /* 0x000ee2000800000d */
[----:B------:R-:W-:Y:S01]  /*4110*/  NOP ;  /* 0x0000000000007918 */ /* 0x000fe20000000000 */
[----:B--2---:R-:W-:-:S04]  /*4120*/  ISETP.GE.AND P0, PT, R52, UR10, PT ;  /* 0x0000000a34007c0c */ /* 0x004fc8000bf06270 */
[----:B------:R-:W-:Y:S02]  /*4130*/  ISETP.LT.AND P1, PT, R62, UR11, !P0 ;  /* 0x0000000b3e007c0c */ /* 0x000fe4000c721270 */
[----:B-1----:R-:W-:Y:S02]  /*4140*/  F2FP.BF16.F32.PACK_AB R8, R8, R4 ;  /* 0x000000040808723e */ /* 0x002fe400000010ff */
[----:B------:R-:W-:Y:S02]  /*4150*/  F2FP.BF16.F32.PACK_AB R9, R9, R5 ;  /* 0x000000050909723e */ /* 0x000fe400000010ff */
[----:B------:R-:W-:Y:S02]  /*4160*/  F2FP.BF16.F32.PACK_AB R10, R10, R6 ;  /* 0x000000060a0a723e */ /* 0x000fe400000010ff */
[----:B------:R-:W-:Y:S02]  /*4170*/  F2FP.BF16.F32.PACK_AB R11, R11, R7 ;  /* 0x000000070b0b723e */ /* 0x000fe400000010ff */
[----:B------:R-:W-:-:S02]  /*4180*/  F2FP.BF16.F32.PACK_AB R12, R16, R12 ;  /* 0x0000000c100c723e */ /* 0x000fc400000010ff */
[----:B------:R-:W-:Y:S01]  /*4190*/  F2FP.BF16.F32.PACK_AB R13, R17, R13 ;  /* 0x0000000d110d723e */ /* 0x000fe200000010ff */
[----:B---3--:R-:W-:Y:S01]  /*41a0*/  STSM.16.M88.4 [R20], R8 ;  /* 0x0000000814007844 */ /* 0x008fe20000000200 */
[----:B------:R-:W-:Y:S02]  /*41b0*/  F2FP.BF16.F32.PACK_AB R14, R18, R14 ;  /* 0x0000000e120e723e */ /* 0x000fe400000010ff */
[----:B------:R-:W-:Y:S02]  /*41c0*/  F2FP.BF16.F32.PACK_AB R15, R19, R15 ;  /* 0x0000000f130f723e */ /* 0x000fe400000010ff */
[C---:B------:R-:W-:Y:S02]  /*41d0*/  LEA R18, P2, R2.reuse, UR8, 0x1 ;  /* 0x0000000802127c11 */ /* 0x040fe4000f8408ff */
[C---:B------:R-:W-:Y:S01]  /*41e0*/  ISETP.LT.AND P4, PT, R61.reuse, UR11, !P0 ;  /* 0x0000000b3d007c0c */ /* 0x040fe2000c781270 */
[----:B------:R1:W-:Y:S01]  /*41f0*/  STSM.16.M88.4 [R20+0x400], R12 ;  /* 0x0004000c14007844 */ /* 0x0003e20000000200 */
[----:B------:R-:W-:Y:S01]  /*4200*/  LEA.HI.X.SX32 R24, R2, UR9, 0x1, P2 ;  /* 0x0000000902187c11 */ /* 0x000fe200090f0eff */
[----:B------:R-:W-:Y:S01]  /*4210*/  IMAD R61, R61, UR5, RZ ;  /* 0x000000053d3d7c24 */ /* 0x000fe2000f8e02ff */
[----:B------:R-:W-:Y:S01]  /*4220*/  BAR.SYNC.DEFER_BLOCKING 0x0 ;  /* 0x0000000000007b1d */ /* 0x000fe20000010000 */
[----:B------:R-:W-:-:S02]  /*4230*/  LEA R2, P2, R3, R18, 0x1 ;  /* 0x0000001203027211 */ /* 0x000fc400078408ff */
[C---:B------:R-:W-:Y:S01]  /*4240*/  ISETP.LT.AND P3, PT, R59.reuse, UR11, !P0 ;  /* 0x0000000b3b007c0c */ /* 0x040fe2000c761270 */
[----:B------:R-:W-:Y:S01]  /*4250*/  IMAD R59, R59, UR5, RZ ;  /* 0x000000053b3b7c24 */ /* 0x000fe2000f8e02ff */
[----:B------:R-:W-:Y:S02]  /*4260*/  LEA.HI.X.SX32 R3, R3, R24, 0x1, P2 ;  /* 0x0000001803037211 */ /* 0x000fe400010f0eff */
[----:B-1----:R-:W-:-:S04]  /*4270*/  LEA R12, P2, R61, R18, 0x1 ;  /* 0x000000123d0c7211 */ /* 0x002fc800078408ff */
[----:B------:R-:W-:Y:S02]  /*4280*/  LEA.HI.X.SX32 R13, R61, R24, 0x1, P2 ;  /* 0x000000183d0d7211 */ /* 0x000fe400010f0eff */
[C---:B------:R-:W-:Y:S01]  /*4290*/  ISETP.LT.AND P2, PT, R60.reuse, UR11, !P0 ;  /* 0x0000000b3c007c0c */ /* 0x040fe2000c741270 */
[----:B------:R-:W-:Y:S01]  /*42a0*/  IMAD R60, R60, UR5, RZ ;  /* 0x000000053c3c7c24 */ /* 0x000fe2000f8e02ff */
[----:B------:R-:W1:Y:S04]  /*42b0*/  LDSM.16.M88.4 R4, [R22] ;  /* 0x000000001604783b */ /* 0x000e680000000200 */
[----:B------:R-:W2:Y:S04]  /*42c0*/  LDSM.16.M88.4 R8, [R22+0x800] ;  /* 0x000800001608783b */ /* 0x000ea80000000200 */
[----:B-1----:R1:W-:Y:S01]  /*42d0*/  @P1 STG.E.U16 desc[UR24][R2.64], R4 ;  /* 0x0000000402001986 */ /* 0x0023e2000c101518 */
[----:B------:R-:W-:-:S04]  /*42e0*/  LEA R14, P1, R60, R18, 0x1 ;  /* 0x000000123c0e7211 */ /* 0x000fc800078208ff */
[----:B------:R-:W-:Y:S02]  /*42f0*/  LEA.HI.X.SX32 R15, R60, R24, 0x1, P1 ;  /* 0x000000183c0f7211 */ /* 0x000fe400008f0eff */
[C---:B------:R-:W-:Y:S01]  /*4300*/  ISETP.LT.AND P1, PT, R57.reuse, UR11, !P0 ;  /* 0x0000000b39007c0c */ /* 0x040fe2000c721270 */
[----:B------:R-:W-:Y:S01]  /*4310*/  IMAD R57, R57, UR5, RZ ;  /* 0x0000000539397c24 */ /* 0x000fe2000f8e02ff */
[----:B-1----:R-:W-:Y:S02]  /*4320*/  PRMT R3, R4, 0x7632, R3 ;  /* 0x0000763204037816 */ /* 0x002fe40000000003 */
[----:B------:R-:W-:Y:S02]  /*4330*/  LEA R2, P5, R59, R18, 0x1 ;  /* 0x000000123b027211 */ /* 0x000fe400078a08ff */
[----:B------:R-:W-:Y:S01]  /*4340*/  PRMT R4, R5, 0x7632, R4 ;  /* 0x0000763205047816 */ /* 0x000fe20000000004 */
[----:B------:R1:W-:Y:S01]  /*4350*/  @P4 STG.E.U16 desc[UR24][R12.64], R3 ;  /* 0x000000030c004986 */ /* 0x0003e2000c101518 */
[C---:B------:R-:W-:Y:S01]  /*4360*/  ISETP.LT.AND P4, PT, R58.reuse, UR11, !P0 ;  /* 0x0000000b3a007c0c */ /* 0x040fe2000c781270 */
[----:B------:R-:W-:-:S02]  /*4370*/  IMAD R58, R58, UR5, RZ ;  /* 0x000000053a3a7c24 */ /* 0x000fc4000f8e02ff */
[----:B------:R3:W-:Y:S03]  /*4380*/  @P2 STG.E.U16 desc[UR24][R14.64], R5 ;  /* 0x000000050e002986 */ /* 0x0007e6000c101518 */
[----:B------:R-:W-:-:S04]  /*4390*/  LEA R16, P6, R58, R18, 0x1 ;  /* 0x000000123a107211 */ /* 0x000fc800078c08ff */
[-C--:B------:R-:W-:Y:S02]  /*43a0*/  LEA.HI.X.SX32 R17, R58, R24.reuse, 0x1, P6 ;  /* 0x000000183a117211 */ /* 0x080fe400030f0eff */
[----:B-1----:R-:W-:Y:S02]  /*43b0*/  LEA.HI.X.SX32 R3, R59, R24, 0x1, P5 ;  /* 0x000000183b037211 */ /* 0x002fe400028f0eff */
[----:B------:R-:W-:Y:S01]  /*43c0*/  LEA R12, P2, R57, R18, 0x1 ;  /* 0x00000012390c7211 */ /* 0x000fe200078408ff */
[----:B---3--:R-:W-:Y:S02]  /*43d0*/  IMAD R15, R85, UR5, RZ ;  /* 0x00000005550f7c24 */ /* 0x008fe4000f8e02ff */
[----:B------:R1:W-:Y:S01]  /*43e0*/  @P3 STG.E.U16 desc[UR24][R2.64], R4 ;  /* 0x0000000402003986 */ /* 0x0003e2000c101518 */
[----:B------:R-:W-:Y:S02]  /*43f0*/  LEA.HI.X.SX32 R13, R57, R24, 0x1, P2 ;  /* 0x00000018390d7211 */ /* 0x000fe400010f0eff */
[C---:B------:R-:W-:Y:S01]  /*4400*/  ISETP.LT.AND P2, PT, R56.reuse, UR11, !P0 ;  /* 0x0000000b38007c0c */ /* 0x040fe2000c741270 */
[----:B------:R3:W-:Y:S01]  /*4410*/  @P4 STG.E.U16 desc[UR24][R16.64], R6 ;  /* 0x0000000610004986 */ /* 0x0007e2000c101518 */
[----:B------:R-:W-:Y:S01]  /*4420*/  IMAD R56, R56, UR5, RZ ;  /* 0x0000000538387c24 */ /* 0x000fe2000f8e02ff */
[C---:B------:R-:W-:Y:S01]  /*4430*/  ISETP.LT.AND P4, PT, R55.reuse, UR11, !P0 ;  /* 0x0000000b37007c0c */ /* 0x040fe2000c781270 */
[----:B------:R-:W-:Y:S01]  /*4440*/  IMAD R55, R55, UR5, RZ ;  /* 0x0000000537377c24 */ /* 0x000fe2000f8e02ff */
[C---:B------:R-:W-:Y:S01]  /*4450*/  ISETP.LT.AND P3, PT, R54.reuse, UR11, !P0 ;  /* 0x0000000b36007c0c */ /* 0x040fe2000c761270 */
[----:B------:R-:W-:Y:S01]  /*4460*/  IMAD R54, R54, UR5, RZ ;  /* 0x0000000536367c24 */ /* 0x000fe2000f8e02ff */
[----:B-1----:R-:W-:-:S02]  /*4470*/  PRMT R3, R6, 0x7632, R3 ;  /* 0x0000763206037816 */ /* 0x002fc40000000003 */
[-C--:B------:R-:W-:Y:S02]  /*4480*/  LEA R2, P6, R56, R18.reuse, 0x1 ;  /* 0x0000001238027211 */ /* 0x080fe400078c08ff */
[----:B------:R-:W-:Y:S01]  /*4490*/  LEA R4, P5, R55, R18, 0x1 ;  /* 0x0000001237047211 */ /* 0x000fe200078a08ff */
[----:B------:R1:W-:Y:S01]  /*44a0*/  @P1 STG.E.U16 desc[UR24][R12.64], R3 ;  /* 0x000000030c001986 */ /* 0x0003e2000c101518 */
[----:B------:R-:W-:Y:S01]  /*44b0*/  ISETP.LT.AND P1, PT, R85, UR11, !P0 ;  /* 0x0000000b55007c0c */ /* 0x000fe2000c721270 */
[----:B---3--:R-:W-:Y:S01]  /*44c0*/  IMAD R17, R0, UR5, RZ ;  /* 0x0000000500117c24 */ /* 0x008fe2000f8e02ff */
[----:B------:R-:W-:Y:S01]  /*44d0*/  LEA.HI.X.SX32 R5, R55, R24, 0x1, P5 ;  /* 0x0000001837057211 */ /* 0x000fe200028f0eff */
[----:B------:R-:W-:Y:S01]  /*44e0*/  IMAD R16, R83, UR5, RZ ;  /* 0x0000000553107c24 */ /* 0x000fe2000f8e02ff */
[----:B------:R-:W-:Y:S02]  /*44f0*/  PRMT R6, R7, 0x7632, R6 ;  /* 0x0000763207067816 */ /* 0x000fe40000000006 */
[----:B------:R-:W-:-:S04]  /*4500*/  LEA R14, P5, R15, R18, 0x1 ;  /* 0x000000120f0e7211 */ /* 0x000fc800078a08ff */
[-C--:B------:R-:W-:Y:S02]  /*4510*/  LEA.HI.X.SX32 R15, R15, R24.reuse, 0x1, P5 ;  /* 0x000000180f0f7211 */ /* 0x080fe400028f0eff */
[----:B-1----:R-:W-:Y:S02]  /*4520*/  LEA.HI.X.SX32 R3, R56, R24, 0x1, P6 ;  /* 0x0000001838037211 */ /* 0x002fe400030f0eff */
[C---:B------:R-:W-:Y:S02]  /*4530*/  LEA R12, P6, R54.reuse, R18, 0x1 ;  /* 0x00000012360c7211 */ /* 0x040fe400078c08ff */
[C---:B------:R-:W-:Y:S01]  /*4540*/  ISETP.LT.AND P5, PT, R53.reuse, UR11, !P0 ;  /* 0x0000000b35007c0c */ /* 0x040fe2000c7a1270 */
[----:B------:R1:W-:Y:S01]  /*4550*/  @P2 STG.E.U16 desc[UR24][R2.64], R7 ;  /* 0x0000000702002986 */ /* 0x0003e2000c101518 */
[----:B------:R-:W-:Y:S01]  /*4560*/  LEA.HI.X.SX32 R13, R54, R24, 0x1, P6 ;  /* 0x00000018360d7211 */ /* 0x000fe200030f0eff */
[----:B------:R-:W-:Y:S02]  /*4570*/  IMAD R53, R53, UR5, RZ ;  /* 0x0000000535357c24 */ /* 0x000fe4000f8e02ff */
[----:B------:R3:W-:Y:S01]  /*4580*/  @P4 STG.E.U16 desc[UR24][R4.64], R6 ;  /* 0x0000000604004986 */ /* 0x0007e2000c101518 */
[C---:B------:R-:W-:Y:S01]  /*4590*/  ISETP.LT.AND P4, PT, R51.reuse, UR11, !P0 ;  /* 0x0000000b33007c0c */ /* 0x040fe2000c781270 */
[----:B------:R-:W-:-:S02]  /*45a0*/  IMAD R51, R51, UR5, RZ ;  /* 0x0000000533337c24 */ /* 0x000fc4000f8e02ff */
[----:B--2---:R2:W-:Y:S01]  /*45b0*/  @P3 STG.E.U16 desc[UR24][R12.64], R8 ;  /* 0x000000080c003986 */ /* 0x0045e2000c101518 */
[C---:B------:R-:W-:Y:S01]  /*45c0*/  ISETP.LT.AND P3, PT, R50.reuse, UR11, !P0 ;  /* 0x0000000b32007c0c */ /* 0x040fe2000c761270 */
[----:B------:R-:W-:Y:S01]  /*45d0*/  IMAD R50, R50, UR5, RZ ;  /* 0x0000000532327c24 */ /* 0x000fe2000f8e02ff */
[----:B-1----:R-:W-:Y:S02]  /*45e0*/  PRMT R3, R8, 0x7632, R3 ;  /* 0x0000763208037816 */ /* 0x002fe40000000003 */
[-C--:B------:R-:W-:Y:S02]  /*45f0*/  LEA R2, P6, R53, R18.reuse, 0x1 ;  /* 0x0000001235027211 */ /* 0x080fe400078c08ff */
[CC--:B---3--:R-:W-:Y:S01]  /*4600*/  LEA R6, P2, R50.reuse, R18.reuse, 0x1 ;  /* 0x0000001232067211 */ /* 0x0c8fe200078408ff */
[----:B------:R1:W-:Y:S01]  /*4610*/  @P1 STG.E.U16 desc[UR24][R14.64], R3 ;  /* 0x000000030e001986 */ /* 0x0003e2000c101518 */
[C---:B------:R-:W-:Y:S02]  /*4620*/  LEA R4, P1, R51.reuse, R18, 0x1 ;  /* 0x0000001233047211 */ /* 0x040fe400078208ff */
[-C--:B------:R-:W-:Y:S01]  /*4630*/  LEA.HI.X.SX32 R7, R50, R24.reuse, 0x1, P2 ;  /* 0x0000001832077211 */ /* 0x080fe200010f0eff */
[----:B--2---:R-:W-:Y:S01]  /*4640*/  IMAD R8, R84, UR5, RZ ;  /* 0x0000000554087c24 */ /* 0x004fe2000f8e02ff */
[----:B------:R-:W-:-:S02]  /*4650*/  LEA.HI.X.SX32 R5, R51, R24, 0x1, P1 ;  /* 0x0000001833057211 */ /* 0x000fc400008f0eff */
[----:B------:R-:W-:Y:S02]  /*4660*/  ISETP.LT.AND P2, PT, R83, UR11, !P0 ;  /* 0x0000000b53007c0c */ /* 0x000fe4000c741270 */
[----:B-1----:R-:W-:Y:S02]  /*4670*/  LEA R14, P1, R17, R18, 0x1 ;  /* 0x00000012110e7211 */ /* 0x002fe400078208ff */
[----:B------:R-:W-:Y:S02]  /*4680*/  LEA.HI.X.SX32 R3, R53, R24, 0x1, P6 ;  /* 0x0000001835037211 */ /* 0x000fe400030f0eff */
[----:B------:R-:W-:Y:S02]  /*4690*/  LEA R12, P6, R16, R18, 0x1 ;  /* 0x00000012100c7211 */ /* 0x000fe400078c08ff */
[----:B------:R-:W-:Y:S01]  /*46a0*/  LEA.HI.X.SX32 R15, R17, R24, 0x1, P1 ;  /* 0x00000018110f7211 */ /* 0x000fe200008f0eff */
[----:B------:R1:W-:Y:S01]  /*46b0*/  @P5 STG.E.U16 desc[UR24][R2.64], R9 ;  /* 0x0000000902005986 */ /* 0x0003e2000c101518 */
[----:B------:R-:W-:-:S02]  /*46c0*/  ISETP.LT.AND P1, PT, R0, UR11, !P0 ;  /* 0x0000000b00007c0c */ /* 0x000fc4000c721270 */
[----:B------:R-:W-:Y:S02]  /*46d0*/  ISETP.LT.AND P0, PT, R84, UR11, !P0 ;  /* 0x0000000b54007c0c */ /* 0x000fe4000c701270 */
[----:B------:R-:W-:Y:S02]  /*46e0*/  LEA.HI.X.SX32 R13, R16, R24, 0x1, P6 ;  /* 0x00000018100d7211 */ /* 0x000fe400030f0eff */
[C---:B------:R-:W-:Y:S02]  /*46f0*/  LEA R16, P6, R8.reuse, R18, 0x1 ;  /* 0x0000001208107211 */ /* 0x040fe400078c08ff */
[----:B------:R-:W-:Y:S02]  /*4700*/  PRMT R0, R9, 0x7632, R0 ;  /* 0x0000763209007816 */ /* 0x000fe40000000000 */
[----:B------:R-:W-:Y:S02]  /*4710*/  LEA.HI.X.SX32 R17, R8, R24, 0x1, P6 ;  /* 0x0000001808117211 */ /* 0x000fe400030f0eff */
[----:B-1----:R-:W-:Y:S01]  /*4720*/  PRMT R3, R10, 0x7632, R3 ;  /* 0x000076320a037816 */ /* 0x002fe20000000003 */
[----:B------:R1:W-:Y:S01]  /*4730*/  @P4 STG.E.U16 desc[UR24][R4.64], R0 ;  /* 0x0000000004004986 */ /* 0x0003e2000c101518 */
[----:B------:R-:W-:-:S03]  /*4740*/  PRMT R8, R11, 0x7632, R8 ;  /* 0x000076320b087816 */ /* 0x000fc60000000008 */
[----:B------:R1:W-:Y:S04]  /*4750*/  @P3 STG.E.U16 desc[UR24][R6.64], R10 ;  /* 0x0000000a06003986 */ /* 0x0003e8000c101518 */
[----:B------:R1:W-:Y:S04]  /*4760*/  @P2 STG.E.U16 desc[UR24][R12.64], R3 ;  /* 0x000000030c002986 */ /* 0x0003e8000c101518 */
[----:B------:R1:W-:Y:S04]  /*4770*/  @P1 STG.E.U16 desc[UR24][R14.64], R11 ;  /* 0x0000000b0e001986 */ /* 0x0003e8000c101518 */
[----:B------:R1:W-:Y:S01]  /*4780*/  @P0 STG.E.U16 desc[UR24][R16.64], R8 ;  /* 0x0000000810000986 */ /* 0x0003e2000c101518 */
[----:B------:R-:W-:Y:S06]  /*4790*/  BAR.SYNC.DEFER_BLOCKING 0x0 ;  /* 0x0000000000007b1d */ /* 0x000fec0000010000 */
[----:B------:R-:W-:Y:S05]  /*47a0*/  BRA.U UP0, `(.L_x_13) ;  /* 0x0000000100a07547 */ /* 0x000fea000b800000 */
[----:B------:R-:W2:Y:S01]  /*47b0*/  S2UR UR5, SR_CgaCtaId ;  /* 0x00000000000579c3 */ /* 0x000ea20000008800 */
[----:B------:R-:W-:Y:S01]  /*47c0*/  NOP ;  /* 0x0000000000007918 */ /* 0x000fe20000000000 */
[----:B------:R-:W-:Y:S01]  /*47d0*/  UMOV UR4, 0x50 ;  /* 0x0000005000047882 */ /* 0x000fe20000000000 */
[----:B-1----:R-:W-:Y:S02]  /*47e0*/  IMAD.U32 R0, RZ, RZ, UR12 ;  /* 0x0000000cff007e24 */ /* 0x002fe4000f8e00ff */
[----:B------:R-:W-:Y:S02]  /*47f0*/  IMAD.MOV.U32 R3, RZ, RZ, 0x3 ;  /* 0x00000003ff037424 */ /* 0x000fe400078e00ff */
[----:B------:R-:W-:Y:S01]  /*4800*/  IMAD.MOV.U32 R7, RZ, RZ, 0x1 ;  /* 0x00000001ff077424 */ /* 0x000fe200078e00ff */
[----:B------:R-:W-:-:S04]  /*4810*/  LOP3.LUT R0, R0, 0xffff, RZ, 0xc0, !PT ;  /* 0x0000ffff00007812 */ /* 0x000fc800078ec0ff */
[----:B------:R-:W-:-:S05]  /*4820*/  SHF.R.U32.HI R0, RZ, 0x5, R0 ;  /* 0x00000005ff007819 */ /* 0x000fca0000011600 */
[----:B------:R-:W-:Y:S01]  /*4830*/  VIADD R2, R0, 0x10 ;  /* 0x0000001000027836 */ /* 0x000fe20000000000 */
[----:B------:R-:W-:Y:S01]  /*4840*/  SHF.L.U32 R0, R3, R0, RZ ;  /* 0x0000000003007219 */ /* 0x000fe200000006ff */
[----:B0-2---:R-:W-:-:S03]  /*4850*/  ULEA UR6, UR5, UR4, 0x18 ;  /* 0x0000000405067291 */ /* 0x005fc6000f8ec0ff */
[----:B------:R-:W-:-:S04]  /*4860*/  SHF.L.U32 R3, R7, R2, RZ ;  /* 0x0000000207037219 */ /* 0x000fc800000006ff */
[----:B------:R-:W-:Y:S02]  /*4870*/  LOP3.LUT R0, R3, R0, RZ, 0xfc, !PT ;  /* 0x0000000003007212 */ /* 0x000fe400078efcff */
[----:B------:R-:W0:Y:S02]  /*4880*/  LDS R5, [UR6] ;  /* 0x00000006ff057984 */ /* 0x000e240008000800 */
[C---:B------:R-:W-:Y:S02]  /*4890*/  LOP3.LUT R2, R0.reuse, 0xffff, RZ, 0xc0, !PT ;  /* 0x0000ffff00027812 */ /* 0x040fe400078ec0ff */
[----:B0-----:R-:W-:-:S04]  /*48a0*/  LOP3.LUT R3, R0, 0xffff, R5, 0x80, !PT ;  /* 0x0000ffff00037812 */ /* 0x001fc800078e8005 */
[----:B------:R-:W-:-:S13]  /*48b0*/  ISETP.NE.AND P0, PT, R3, R2, PT ;  /* 0x000000020300720c */ /* 0x000fda0003f05270 */
[----:B------:R-:W-:Y:S05]  /*48c0*/  @P0 BRA `(.L_x_14) ;  /* 0x0000000000500947 */ /* 0x000fea0003800000 */
[----:B------:R-:W-:Y:S02]  /*48d0*/  SHF.R.U32.HI R5, RZ, 0x10, R5 ;  /* 0x00000010ff057819 */ /* 0x000fe40000011605 */
[----:B------:R-:W-:-:S04]  /*48e0*/  SHF.R.U32.HI R2, RZ, 0x10, R0 ;  /* 0x00000010ff027819 */ /* 0x000fc80000011600 */
[----:B------:R-:W-:-:S04]  /*48f0*/  LOP3.LUT R5, R5, R2, RZ, 0xc0, !PT ;  /* 0x0000000205057212 */ /* 0x000fc800078ec0ff */
[----:B------:R-:W-:-:S13]  /*4900*/  ISETP.NE.AND P0, PT, R5, R2, PT ;  /* 0x000000020500720c */ /* 0x000fda0003f05270 */
[----:B------:R-:W-:Y:S05]  /*4910*/  @P0 BRA `(.L_x_15) ;  /* 0x0000000000300947 */ /* 0x000fea0003800000 */
[----:B------:R-:W-:Y:S01]  /*4920*/  R2UR UR4, R0 ;  /* 0x00000000000472ca */ /* 0x000fe200000e0000 */
[----:B------:R-:W-:Y:S01]  /*4930*/  VOTEU.ANY UR5, UPT, PT ;  /* 0x0000000000057886 */ /* 0x000fe200038e0100 */
[----:B------:R-:W0:Y:S01]  /*4940*/  S2R R0, SR_LANEID ;  /* 0x0000000000007919 */ /* 0x000e220000000000 */
[----:B------:R-:W-:-:S10]  /*4950*/  UFLO.U32 UR5, UR5 ;  /* 0x00000005000572bd */ /* 0x000fd400080e0000 */
[----:B------:R-:W-:-:S06]  /*4960*/  ULOP3.LUT UR4, URZ, UR4, URZ, 0x33, !UPT ;  /* 0x00000004ff047292 */ /* 0x000fcc000f8e33ff */
[----:B------:R-:W-:-:S04]  /*4970*/  IMAD.U32 R2, RZ, RZ, UR4 ;  /* 0x00000004ff027e24 */ /* 0x000fc8000f8e00ff */
[----:B------:R-:W1:Y:S02]  /*4980*/  REDUX UR7, R2 ;  /* 0x00000000020773c4 */ /* 0x000e640000000000 */
[----:B------:R2:W-:Y:S01]  /*4990*/  UTCATOMSWS.AND URZ, UR4 ;  /* 0x0000000400ff79e3 */ /* 0x0005e20008000000 */
[----:B0-----:R-:W-:Y:S01]  /*49a0*/  ISETP.EQ.U32.AND P0, PT, R0, UR5, PT ;  /* 0x0000000500007c0c */ /* 0x001fe2000bf02070 */
[----:B-1----:R-:W-:-:S12]  /*49b0*/  IMAD.U32 R0, RZ, RZ, UR7 ;  /* 0x00000007ff007e24 */ /* 0x002fd8000f8e00ff */
[----:B------:R2:W-:Y:S01]  /*49c0*/  @P0 ATOMS.AND RZ, [UR6], R0 ;  /* 0x00000000ffff098c */ /* 0x0005e2000a800006 */
[----:B------:R-:W-:Y:S05]  /*49d0*/  BRA `(.L_x_13) ;  /* 0x0000000000147947 */ /* 0x000fea0003800000 */
.L_x_15:
[----:B------:R-:W-:-:S07]  /*49e0*/  MOV R2, 0x4a00 ;  /* 0x00004a0000027802 */ /* 0x000fce0000000f00 */
[----:B------:R-:W-:Y:S05]  /*49f0*/  CALL.REL.NOINC `($__internal_0_$__cuda_sm10x_tcgen05_guardrail_trap_col_being_dealloced_not_returned_by_alloc) ;  /* 0x00000000002c7944 */ /* 0x000fea0003c00000 */
[----:B------:R-:W-:Y:S05]  /*4a00*/  BRA `(.L_x_13) ;  /* 0x0000000000087947 */ /* 0x000fea0003800000 */
.L_x_14:
[----:B------:R-:W-:-:S07]  /*4a10*/  MOV R2, 0x4a30 ;  /* 0x00004a3000027802 */ /* 0x000fce0000000f00 */
[----:B------:R-:W-:Y:S05]  /*4a20*/  CALL.REL.NOINC `($__internal_2_$__cuda_sm10x_tcgen05_guardrail_trap_unallocated_columns_being_dealloced) ;  /* 0x0000000000387944 */ /* 0x000fea0003c00000 */
.L_x_13:
[----:B------:R-:W-:Y:S01]  /*4a30*/  NOP ;  /* 0x0000000000007918 */ /* 0x000fe20000000000 */
[----:B0-2---:R-:W-:Y:S05]  /*4a40*/  EXIT ;  /* 0x000000000000794d */ /* 0x005fea0003800000 */
.L_x_8:
[----:B------:R-:W0:Y:S02]  /*4a50*/  SYNCS.PHASECHK.TRANS64.TRYWAIT P0, [UR14], R99 ;  /* 0x00000063ff0075a7 */ /* 0x000e24000800110e */
[----:B0-----:R-:W-:Y:S05]  /*4a60*/  @!P0 BRA `(.L_x_8) ;  /* 0xfffffffc00f88947 */ /* 0x001fea000383ffff */
[----:B------:R-:W-:Y:S05]  /*4a70*/  BRA `(.L_x_16) ;  /* 0xffffffe800307947 */ /* 0x000fea000383ffff */
.L_x_12:
[----:B------:R-:W1:Y:S02]  /*4a80*/  SYNCS.PHASECHK.TRANS64.TRYWAIT P0, [UR14], R2 ;  /* 0x00000002ff0075a7 */ /* 0x000e64000800110e */
[----:B-1----:R-:W-:Y:S05]  /*4a90*/  @!P0 BRA `(.L_x_12) ;  /* 0xfffffffc00f88947 */ /* 0x002fea000383ffff */
[----:B------:R-:W-:Y:S05]  /*4aa0*/  BRA `(.L_x_11) ;  /* 0xfffffff400207947 */ /* 0x000fea000383ffff */
        .weak           $__internal_0_$__cuda_sm10x_tcgen05_guardrail_trap_col_being_dealloced_not_returned_by_alloc
        .type           $__internal_0_$__cuda_sm10x_tcgen05_guardrail_trap_col_being_dealloced_not_returned_by_alloc,@function
        .size           $__internal_0_$__cuda_sm10x_tcgen05_guardrail_trap_col_being_dealloced_not_returned_by_alloc,($__internal_1_$__cuda_sm10x_tcgen05_guardrail_trap_phase_invalid_during_alloc - $__internal_0_$__cuda_sm10x_tcgen05_guardrail_trap_col_being_dealloced_not_returned_by_alloc)
$__internal_0_$__cuda_sm10x_tcgen05_guardrail_trap_col_being_dealloced_not_returned_by_alloc:
[----:B------:R-:W-:Y:S05]  /*4ab0*/  BPT.TRAP 0x1 ;  /* 0x000000040000795c */ /* 0x000fea0000300000 */
[----:B------:R-:W-:-:S04]  /*4ac0*/  IMAD.MOV.U32 R3, RZ, RZ, 0x0 ;  /* 0x00000000ff037424 */ /* 0x000fc800078e00ff */
[----:B------:R-:W-:Y:S05]  /*4ad0*/  RET.REL.NODEC R2 `(matmul_kernel) ;  /* 0xffffffb402487950 */ /* 0x000fea0003c3ffff */
        .weak           $__internal_1_$__cuda_sm10x_tcgen05_guardrail_trap_phase_invalid_during_alloc
        .type           $__internal_1_$__cuda_sm10x_tcgen05_guardrail_trap_phase_invalid_during_alloc,@function
        .size           $__internal_1_$__cuda_sm10x_tcgen05_guardrail_trap_phase_invalid_during_alloc,($__internal_2_$__cuda_sm10x_tcgen05_guardrail_trap_unallocated_columns_being_dealloced - $__internal_1_$__cuda_sm10x_tcgen05_guardrail_trap_phase_invalid_during_alloc)
$__internal_1_$__cuda_sm10x_tcgen05_guardrail_trap_phase_invalid_during_alloc:
[----:B------:R-:W-:Y:S05]  /*4ae0*/  BPT.TRAP 0x1 ;  /* 0x000000040000795c */ /* 0x000fea0000300000 */
[----:B------:R-:W-:-:S04]  /*4af0*/  IMAD.MOV.U32 R3, RZ, RZ, 0x0 ;  /* 0x00000000ff037424 */ /* 0x000fc800078e00ff */
[----:B------:R-:W-:Y:S05]  /*4b00*/  RET.REL.NODEC R2 `(matmul_kernel) ;  /* 0xffffffb4023c7950 */ /* 0x000fea0003c3ffff */
        .weak           $__internal_2_$__cuda_sm10x_tcgen05_guardrail_trap_unallocated_columns_being_dealloced
        .type           $__internal_2_$__cuda_sm10x_tcgen05_guardrail_trap_unallocated_columns_being_dealloced,@function
        .size           $__internal_2_$__cuda_sm10x_tcgen05_guardrail_trap_unallocated_columns_being_dealloced,(.L_x_20 - $__internal_2_$__cuda_sm10x_tcgen05_guardrail_trap_unallocated_columns_being_dealloced)
$__internal_2_$__cuda_sm10x_tcgen05_guardrail_trap_unallocated_columns_being_dealloced:
[----:B------:R-:W-:Y:S05]  /*4b10*/  BPT.TRAP 0x1 ;  /* 0x000000040000795c */ /* 0x000fea0000300000 */
[----:B------:R-:W-:-:S04]  /*4b20*/  IMAD.MOV.U32 R3, RZ, RZ, 0x0 ;  /* 0x00000000ff037424 */ /* 0x000fc800078e00ff */
[----:B------:R-:W-:Y:S05]  /*4b30*/  RET.REL.NODEC R2 `(matmul_kernel) ;  /* 0xffffffb402307950 */ /* 0x000fea0003c3ffff */
.L_x_17:
[----:B------:R-:W-:-:S00]  /*4b40*/  BRA `(.L_x_17) ;  /* 0xfffffffc00fc7947 */ /* 0x000fc0000383ffff */
[----:B------:R-:W-:-:S00]  /*4b50*/  NOP ;  /* 0x0000000000007918 */ /* 0x000fc00000000000 */
        /* <DEDUP_REMOVED lines=10> */
.L_x_20:


//--------------------- .nv.shared.matmul_kernel  --------------------------
	.section	.nv.shared.matmul_kernel,"aw",@nobits
	.sectionflags	@""
	.align	16
	.zero		1024


//--------------------- .nv.shared.reserved.0     --------------------------
	.section	.nv.shared.reserved.0,"aw",@nobits
	.align	8
	.weak		__nv_reservedSMEM_offset_0_alias
	.size		__nv_reservedSMEM_offset_0_alias, 0, 64
	.other		__nv_reservedSMEM_offset_0_alias,@"STO_CUDA_RESERVED_SHARED STV_DEFAULT"
__nv_reservedSMEM_offset_0_alias:
	.zero		0
.nv.shared.reserved.0:
	.zero		64
	.weak		__nv_reservedSMEM_allocation_phase
	.type		__nv_reservedSMEM_allocation_phase,@object
	.size		__nv_reservedSMEM_allocation_phase,(.L_0 - __nv_reservedSMEM_allocation_phase)
__nv_reservedSMEM_allocation_phase:
	.zero		1
.L_0:
	.zero		7
	.weak		__nv_reservedSMEM_devtool_atexit_pc
	.type		__nv_reservedSMEM_devtool_atexit_pc,@object
	.size		__nv_reservedSMEM_devtool_atexit_pc,(__nv_reservedSMEM_allocation_mask - __nv_reservedSMEM_devtool_atexit_pc)
__nv_reservedSMEM_devtool_atexit_pc:
	.zero		8
	.weak		__nv_reservedSMEM_allocation_mask
	.type		__nv_reservedSMEM_allocation_mask,@object
	.size		__nv_reservedSMEM_allocation_mask,(.L_2 - __nv_reservedSMEM_allocation_mask)
__nv_reservedSMEM_allocation_mask:
	.zero		4
.L_2:


//--------------------- .nv.constant0.matmul_kernel --------------------------
	.section	.nv.constant0.matmul_kernel,"a",@progbits
	.sectionflags	@""
	.align	4
.nv.constant0.matmul_kernel:
	.zero		976


//--------------------- SYMBOLS --------------------------

	.type		.nv.reservedSmem.offset0,@object
	.size		.nv.reservedSmem.offset0,0x4
	.type		.nv.reservedSmem.cap,@object
	.size		.nv.reservedSmem.cap,0x4
